	.target	sm_90a

	.elftype	@"ET_EXEC"


//--------------------- .note.nv.tkinfo           --------------------------
	.section	.note.nv.tkinfo,"",@"SHT_NOTE"
	.sectionflags	@"SHF_NOTE_NV_TKINFO"
	.tkinfo
        /*0018*/ 	.word	0x00000002
        /*0030*/ 	.string	""
        /*0030*/ 	.string	"ptxas"
        /*0030*/ 	.string	"Cuda compilation tools, release 13.0, V13.0.88"
        /*0030*/ 	.string	"Build cuda_13.0.r13.0/compiler.36424714_0"
        /*0030*/ 	.string	"-arch sm_90a -m 64 "



//--------------------- .note.nv.cuinfo           --------------------------
	.section	.note.nv.cuinfo,"",@"SHT_NOTE"
	.sectionflags	@"SHF_NOTE_NV_CUINFO"
        /*0018*/ 	.short	0x0002
        /*001a*/ 	.short	0x005a
        /*001c*/ 	.short	0x0082
	.zero		2


//--------------------- .nv.info                  --------------------------
	.section	.nv.info,"",@"SHT_CUDA_INFO"
	.align	4


	//----- nvinfo : EIATTR_REGCOUNT
	.align		4
        /*0000*/ 	.byte	0x04, 0x2f
        /*0002*/ 	.short	(.L_12 - .L_11)
	.align		4
.L_11:
        /*0004*/ 	.word	index@(_ZN7cutlass13device_kernelINS_4gemm6kernel13GemmUniversalIN4cute5tupleIJiiiiEEENS1_10collective13CollectiveMmaINS1_37MainloopSm90TmaGmmaWarpSpecializedFP8ILi4ENS5_IJNS4_1CILi1EEESB_SB_EEENS1_32KernelTmaWarpSpecializedPingpongEEENS5_IJNSA_ILi64EEENSA_ILi128EEENSA_ILi32EEEEEENS_12float_e4m3_tENS5_IJlSB_lEEESJ_SK_NS4_8TiledMMAINS4_8MMA_AtomIJNS4_4SM904GMMA31MMA_64x128x32_F32E4M3E4M3_SS_TNILNSO_7ScaleInE1ELSQ_1EEEEEENS4_6LayoutISC_NS5_IJNSA_ILi0EEESU_SU_EEEEENS5_IJNS4_10UnderscoreESX_SX_EEEEENS4_13SM90_TMA_LOADENS4_14ComposedLayoutINS4_7SwizzleILi1ELi4ELi3EEENS4_18smem_ptr_flag_bitsILi8EEENST_INS5_IJNSA_ILi8EEESH_EEENS5_IJSH_SB_EEEEEEEvNS4_8identityES10_S1A_vS1B_EENS_8epilogue10collective6detail29Sm90TmaWarpSpecializedAdapterINS1E_15DefaultEpilogueISJ_SK_SK_NS1D_6thread17LinearCombinationISJ_Li1EffLNS1I_9ScaleType4KindE0ELNS_15FloatRoundStyleE2ESJ_EENS1_15EpilogueDefaultEEEEEvvEEEEvNT_6ParamsE)
        /*0008*/ 	.word	0x000000a8


	//----- nvinfo : EIATTR_FRAME_SIZE
	.align		4
.L_12:
        /*000c*/ 	.byte	0x04, 0x11
        /*000e*/ 	.short	(.L_14 - .L_13)
	.align		4
.L_13:
        /*0010*/ 	.word	index@(_ZN7cutlass13device_kernelINS_4gemm6kernel13GemmUniversalIN4cute5tupleIJiiiiEEENS1_10collective13CollectiveMmaINS1_37MainloopSm90TmaGmmaWarpSpecializedFP8ILi4ENS5_IJNS4_1CILi1EEESB_SB_EEENS1_32KernelTmaWarpSpecializedPingpongEEENS5_IJNSA_ILi64EEENSA_ILi128EEENSA_ILi32EEEEEENS_12float_e4m3_tENS5_IJlSB_lEEESJ_SK_NS4_8TiledMMAINS4_8MMA_AtomIJNS4_4SM904GMMA31MMA_64x128x32_F32E4M3E4M3_SS_TNILNSO_7ScaleInE1ELSQ_1EEEEEENS4_6LayoutISC_NS5_IJNSA_ILi0EEESU_SU_EEEEENS5_IJNS4_10UnderscoreESX_SX_EEEEENS4_13SM90_TMA_LOADENS4_14ComposedLayoutINS4_7SwizzleILi1ELi4ELi3EEENS4_18smem_ptr_flag_bitsILi8EEENST_INS5_IJNSA_ILi8EEESH_EEENS5_IJSH_SB_EEEEEEEvNS4_8identityES10_S1A_vS1B_EENS_8epilogue10collective6detail29Sm90TmaWarpSpecializedAdapterINS1E_15DefaultEpilogueISJ_SK_SK_NS1D_6thread17LinearCombinationISJ_Li1EffLNS1I_9ScaleType4KindE0ELNS_15FloatRoundStyleE2ESJ_EENS1_15EpilogueDefaultEEEEEvvEEEEvNT_6ParamsE)
        /*0014*/ 	.word	0x00000000


	//----- nvinfo : EIATTR_MIN_STACK_SIZE
	.align		4
.L_14:
        /*0018*/ 	.byte	0x04, 0x12
        /*001a*/ 	.short	(.L_16 - .L_15)
	.align		4
.L_15:
        /*001c*/ 	.word	index@(_ZN7cutlass13device_kernelINS_4gemm6kernel13GemmUniversalIN4cute5tupleIJiiiiEEENS1_10collective13CollectiveMmaINS1_37MainloopSm90TmaGmmaWarpSpecializedFP8ILi4ENS5_IJNS4_1CILi1EEESB_SB_EEENS1_32KernelTmaWarpSpecializedPingpongEEENS5_IJNSA_ILi64EEENSA_ILi128EEENSA_ILi32EEEEEENS_12float_e4m3_tENS5_IJlSB_lEEESJ_SK_NS4_8TiledMMAINS4_8MMA_AtomIJNS4_4SM904GMMA31MMA_64x128x32_F32E4M3E4M3_SS_TNILNSO_7ScaleInE1ELSQ_1EEEEEENS4_6LayoutISC_NS5_IJNSA_ILi0EEESU_SU_EEEEENS5_IJNS4_10UnderscoreESX_SX_EEEEENS4_13SM90_TMA_LOADENS4_14ComposedLayoutINS4_7SwizzleILi1ELi4ELi3EEENS4_18smem_ptr_flag_bitsILi8EEENST_INS5_IJNSA_ILi8EEESH_EEENS5_IJSH_SB_EEEEEEEvNS4_8identityES10_S1A_vS1B_EENS_8epilogue10collective6detail29Sm90TmaWarpSpecializedAdapterINS1E_15DefaultEpilogueISJ_SK_SK_NS1D_6thread17LinearCombinationISJ_Li1EffLNS1I_9ScaleType4KindE0ELNS_15FloatRoundStyleE2ESJ_EENS1_15EpilogueDefaultEEEEEvvEEEEvNT_6ParamsE)
        /*0020*/ 	.word	0x00000000
.L_16:


//--------------------- .nv.compat                --------------------------
	.section	.nv.compat,"",@"SHT_CUDA_COMPAT_INFO"
	.align	4
        /*0000*/ 	.byte	0x02, 0x09, 0x01, 0x00, 0x02, 0x02, 0x04, 0x00, 0x02, 0x05, 0x05, 0x00, 0x03, 0x07, 0x01, 0x01
        /*0010*/ 	.byte	0x02, 0x03, 0x01, 0x00, 0x02, 0x06, 0x01, 0x00, 0x04, 0x0b, 0x08, 0x00, 0x00, 0x00, 0x00, 0x00
        /*0020*/ 	.byte	0x00, 0x00, 0x00, 0x00


//--------------------- .nv.info._ZN7cutlass13device_kernelINS_4gemm6kernel13GemmUniversalIN4cute5tupleIJiiiiEEENS1_10collective13CollectiveMmaINS1_37MainloopSm90TmaGmmaWarpSpecializedFP8ILi4ENS5_IJNS4_1CILi1EEESB_SB_EEENS1_32KernelTmaWarpSpecializedPingpongEEENS5_IJNSA_ILi64EEENSA_ILi128EEENSA_ILi32EEEEEENS_12float_e4m3_tENS5_IJlSB_lEEESJ_SK_NS4_8TiledMMAINS4_8MMA_AtomIJNS4_4SM904GMMA31MMA_64x128x32_F32E4M3E4M3_SS_TNILNSO_7ScaleInE1ELSQ_1EEEEEENS4_6LayoutISC_NS5_IJNSA_ILi0EEESU_SU_EEEEENS5_IJNS4_10UnderscoreESX_SX_EEEEENS4_13SM90_TMA_LOADENS4_14ComposedLayoutINS4_7SwizzleILi1ELi4ELi3EEENS4_18smem_ptr_flag_bitsILi8EEENST_INS5_IJNSA_ILi8EEESH_EEENS5_IJSH_SB_EEEEEEEvNS4_8identityES10_S1A_vS1B_EENS_8epilogue10collective6detail29Sm90TmaWarpSpecializedAdapterINS1E_15DefaultEpilogueISJ_SK_SK_NS1D_6thread17LinearCombinationISJ_Li1EffLNS1I_9ScaleType4KindE0ELNS_15FloatRoundStyleE2ESJ_EENS1_15EpilogueDefaultEEEEEvvEEEEvNT_6ParamsE --------------------------
	.section	.nv.info._ZN7cutlass13device_kernelINS_4gemm6kernel13GemmUniversalIN4cute5tupleIJiiiiEEENS1_10collective13CollectiveMmaINS1_37MainloopSm90TmaGmmaWarpSpecializedFP8ILi4ENS5_IJNS4_1CILi1EEESB_SB_EEENS1_32KernelTmaWarpSpecializedPingpongEEENS5_IJNSA_ILi64EEENSA_ILi128EEENSA_ILi32EEEEEENS_12float_e4m3_tENS5_IJlSB_lEEESJ_SK_NS4_8TiledMMAINS4_8MMA_AtomIJNS4_4SM904GMMA31MMA_64x128x32_F32E4M3E4M3_SS_TNILNSO_7ScaleInE1ELSQ_1EEEEEENS4_6LayoutISC_NS5_IJNSA_ILi0EEESU_SU_EEEEENS5_IJNS4_10UnderscoreESX_SX_EEEEENS4_13SM90_TMA_LOADENS4_14ComposedLayoutINS4_7SwizzleILi1ELi4ELi3EEENS4_18smem_ptr_flag_bitsILi8EEENST_INS5_IJNSA_ILi8EEESH_EEENS5_IJSH_SB_EEEEEEEvNS4_8identityES10_S1A_vS1B_EENS_8epilogue10collective6detail29Sm90TmaWarpSpecializedAdapterINS1E_15DefaultEpilogueISJ_SK_SK_NS1D_6thread17LinearCombinationISJ_Li1EffLNS1I_9ScaleType4KindE0ELNS_15FloatRoundStyleE2ESJ_EENS1_15EpilogueDefaultEEEEEvvEEEEvNT_6ParamsE,"",@"SHT_CUDA_INFO"
	.sectionflags	@""
	.align	4


	//----- nvinfo : EIATTR_CUDA_API_VERSION
	.align		4
        /*0000*/ 	.byte	0x04, 0x37
        /*0002*/ 	.short	(.L_18 - .L_17)
.L_17:
        /*0004*/ 	.word	0x00000082


	//----- nvinfo : EIATTR_KPARAM_INFO
	.align		4
.L_18:
        /*0008*/ 	.byte	0x04, 0x17
        /*000a*/ 	.short	(.L_20 - .L_19)
.L_19:
        /*000c*/ 	.word	0x00000000
        /*0010*/ 	.short	0x0000
        /*0012*/ 	.short	0x0070
        /*0014*/ 	.byte	0x00, 0xf0, 0x01, 0x10


	//----- nvinfo : EIATTR_SPARSE_MMA_MASK
	.align		4
.L_20:
        /*0018*/ 	.byte	0x03, 0x50
        /*001a*/ 	.short	0x0000


	//----- nvinfo : EIATTR_MAXREG_COUNT
	.align		4
        /*001c*/ 	.byte	0x03, 0x1b
        /*001e*/ 	.short	0x00a8


	//----- nvinfo : EIATTR_NUM_BARRIERS
	.align		4
        /*0020*/ 	.byte	0x02, 0x4c
        /*0022*/ 	.byte	0x01
	.zero		1


	//----- nvinfo : EIATTR_MERCURY_ISA_VERSION
	.align		4
        /*0024*/ 	.byte	0x03, 0x5f
        /*0026*/ 	.short	0x0101


	//----- nvinfo : EIATTR_INT_WARP_WIDE_INSTR_OFFSETS
	.align		4
        /*0028*/ 	.byte	0x04, 0x31
        /*002a*/ 	.short	(.L_22 - .L_21)


	//   ....[0]....
.L_21:
        /*002c*/ 	.word	0x00000470


	//   ....[1]....
        /*0030*/ 	.word	0x00000490


	//   ....[2]....
        /*0034*/ 	.word	0x00000510


	//   ....[3]....
        /*0038*/ 	.word	0x00000520


	//   ....[4]....
        /*003c*/ 	.word	0x00000530


	//   ....[5]....
        /*0040*/ 	.word	0x00000550


	//   ....[6]....
        /*0044*/ 	.word	0x000005b0


	//   ....[7]....
        /*0048*/ 	.word	0x000005d0


	//----- nvinfo : EIATTR_COOP_GROUP_MASK_REGIDS
	.align		4
.L_22:
        /*004c*/ 	.byte	0x04, 0x29
        /*004e*/ 	.short	(.L_24 - .L_23)


	//   ....[0]....
.L_23:
        /*0050*/ 	.word	0xffffffff


	//   ....[1]....
        /*0054*/ 	.word	0xffffffff


	//   ....[2]....
        /*0058*/ 	.word	0xffffffff


	//   ....[3]....
        /*005c*/ 	.word	0xffffffff


	//   ....[4]....
        /*0060*/ 	.word	0xffffffff


	//   ....[5]....
        /*0064*/ 	.word	0xffffffff


	//----- nvinfo : EIATTR_COOP_GROUP_INSTR_OFFSETS
	.align		4
.L_24:
        /*0068*/ 	.byte	0x04, 0x28
        /*006a*/ 	.short	(.L_26 - .L_25)


	//   ....[0]....
.L_25:
        /*006c*/ 	.word	0x00000050


	//   ....[1]....
        /*0070*/ 	.word	0x00000080


	//   ....[2]....
        /*0074*/ 	.word	0x00000180


	//   ....[3]....
        /*0078*/ 	.word	0x00000390


	//   ....[4]....
        /*007c*/ 	.word	0x000003d0


	//   ....[5]....
        /*0080*/ 	.word	0x00000410


	//----- nvinfo : EIATTR_REG_RECONFIG
	.align		4
.L_26:
        /*0084*/ 	.byte	0x01, 0x54
	.zero		2


	//----- nvinfo : EIATTR_MBARRIER_INSTR_OFFSETS
	.align		4
        /*0088*/ 	.byte	0x04, 0x39
        /*008a*/ 	.short	(.L_28 - .L_27)


	//   ....[0]....
.L_27:
        /*008c*/ 	.word	0x00000300
        /*0090*/ 	.word	0x000000ff
        /*0094*/ 	.word	0x00000000
        /*0098*/ 	.short	0x0100
        /*009a*/ 	.byte	0x09
	.zero		1


	//   ....[1]....
        /*009c*/ 	.word	0x00000310
        /*00a0*/ 	.word	0x000000ff
        /*00a4*/ 	.word	0x00000020
        /*00a8*/ 	.short	0x0100
        /*00aa*/ 	.byte	0x09
	.zero		1


	//   ....[2]....
        /*00ac*/ 	.word	0x00000320
        /*00b0*/ 	.word	0x000000ff
        /*00b4*/ 	.word	0x00000008
        /*00b8*/ 	.short	0x0100
        /*00ba*/ 	.byte	0x09
	.zero		1


	//   ....[3]....
        /*00bc*/ 	.word	0x00000330
        /*00c0*/ 	.word	0x000000ff
        /*00c4*/ 	.word	0x00000028
        /*00c8*/ 	.short	0x0100
        /*00ca*/ 	.byte	0x09
	.zero		1


	//   ....[4]....
        /*00cc*/ 	.word	0x00000340
        /*00d0*/ 	.word	0x000000ff
        /*00d4*/ 	.word	0x00000010
        /*00d8*/ 	.short	0x0100
        /*00da*/ 	.byte	0x09
	.zero		1


	//   ....[5]....
        /*00dc*/ 	.word	0x00000350
        /*00e0*/ 	.word	0x000000ff
        /*00e4*/ 	.word	0x00000030
        /*00e8*/ 	.short	0x0100
        /*00ea*/ 	.byte	0x09
	.zero		1


	//   ....[6]....
        /*00ec*/ 	.word	0x00000360
        /*00f0*/ 	.word	0x000000ff
        /*00f4*/ 	.word	0x00000018
        /*00f8*/ 	.short	0x0100
        /*00fa*/ 	.byte	0x09
	.zero		1


	//   ....[7]....
        /*00fc*/ 	.word	0x00000370
        /*0100*/ 	.word	0x000000ff
        /*0104*/ 	.word	0x00000038
        /*0108*/ 	.short	0x0100
        /*010a*/ 	.byte	0x09
	.zero		1


	//   ....[8]....
        /*010c*/ 	.word	0x000005f0
        /*0110*/ 	.word	0x000000ff
        /*0114*/ 	.word	0x00000070
        /*0118*/ 	.short	0x0100
        /*011a*/ 	.byte	0x09
	.zero		1


	//   ....[9]....
        /*011c*/ 	.word	0x00000600
        /*0120*/ 	.word	0x000000ff
        /*0124*/ 	.word	0x00000078
        /*0128*/ 	.short	0x0100
        /*012a*/ 	.byte	0x09
	.zero		1


	//   ....[10]....
        /*012c*/ 	.word	0x00000640
        /*0130*/ 	.word	0x000000ff
        /*0134*/ 	.word	0x00000050
        /*0138*/ 	.short	0x0100
        /*013a*/ 	.byte	0x0a
	.zero		1


	//   ....[11]....
        /*013c*/ 	.word	0x00000660
        /*0140*/ 	.word	0x000000ff
        /*0144*/ 	.word	0x00000058
        /*0148*/ 	.short	0x0100
        /*014a*/ 	.byte	0x0a
	.zero		1


	//   ....[12]....
        /*014c*/ 	.word	0x00000670
        /*0150*/ 	.word	0x000000ff
        /*0154*/ 	.word	0x00000060
        /*0158*/ 	.short	0x0100
        /*015a*/ 	.byte	0x0a
	.zero		1


	//   ....[13]....
        /*015c*/ 	.word	0x00000680
        /*0160*/ 	.word	0x000000ff
        /*0164*/ 	.word	0x00000068
        /*0168*/ 	.short	0x0100
        /*016a*/ 	.byte	0x0a
	.zero		1


	//   ....[14]....
        /*016c*/ 	.word	0x00001520
        /*0170*/ 	.word	0x0000000d
        /*0174*/ 	.word	0xfffffff8
        /*0178*/ 	.short	0x010a
        /*017a*/ 	.byte	0x3f
	.zero		1


	//   ....[15]....
        /*017c*/ 	.word	0x00001a00
        /*0180*/ 	.word	0x000000ff
        /*0184*/ 	.word	0x00000000
        /*0188*/ 	.short	0x010a
        /*018a*/ 	.byte	0x04
	.zero		1


	//   ....[16]....
        /*018c*/ 	.word	0x00001a40
        /*0190*/ 	.word	0x000000ff
        /*0194*/ 	.word	0x00000000
        /*0198*/ 	.short	0x010a
        /*019a*/ 	.byte	0x04
	.zero		1


	//   ....[17]....
        /*019c*/ 	.word	0x000022f0
        /*01a0*/ 	.word	0x000000ff
        /*01a4*/ 	.word	0x00000000
        /*01a8*/ 	.short	0x010a
        /*01aa*/ 	.byte	0x10
	.zero		1


	//   ....[18]....
        /*01ac*/ 	.word	0x00002330
        /*01b0*/ 	.word	0x000000ff
        /*01b4*/ 	.word	0x00000000
        /*01b8*/ 	.short	0x010a
        /*01ba*/ 	.byte	0x10
	.zero		1


	//   ....[19]....
        /*01bc*/ 	.word	0x00002950
        /*01c0*/ 	.word	0x000000ff
        /*01c4*/ 	.word	0x00000000
        /*01c8*/ 	.short	0x0101
        /*01ca*/ 	.byte	0x06
	.zero		1


	//   ....[20]....
        /*01cc*/ 	.word	0x00002eb0
        /*01d0*/ 	.word	0x00000091
        /*01d4*/ 	.word	0x00000000
        /*01d8*/ 	.short	0x0101
        /*01da*/ 	.byte	0x20
	.zero		1


	//   ....[21]....
        /*01dc*/ 	.word	0x00002f90
        /*01e0*/ 	.word	0x000000ff
        /*01e4*/ 	.word	0x00000000
        /*01e8*/ 	.short	0x0101
        /*01ea*/ 	.byte	0x04
	.zero		1


	//   ....[22]....
        /*01ec*/ 	.word	0x00002ff0
        /*01f0*/ 	.word	0x0000000d
        /*01f4*/ 	.word	0x00000008
        /*01f8*/ 	.short	0x010a
        /*01fa*/ 	.byte	0x3f
	.zero		1


	//   ....[23]....
        /*01fc*/ 	.word	0x00007810
        /*0200*/ 	.word	0x0000000e
        /*0204*/ 	.word	0x00000000
        /*0208*/ 	.short	0x0101
        /*020a*/ 	.byte	0x20
	.zero		1


	//   ....[24]....
        /*020c*/ 	.word	0x00008290
        /*0210*/ 	.word	0x0000000d
        /*0214*/ 	.word	0x00000020
        /*0218*/ 	.short	0x010a
        /*021a*/ 	.byte	0x3f
	.zero		1


	//   ....[25]....
        /*021c*/ 	.word	0x00008620
        /*0220*/ 	.word	0x00000004
        /*0224*/ 	.word	0x00000078
        /*0228*/ 	.short	0x0101
        /*022a*/ 	.byte	0x3f
	.zero		1


	//   ....[26]....
        /*022c*/ 	.word	0x00008d90
        /*0230*/ 	.word	0x00000005
        /*0234*/ 	.word	0x00000000
        /*0238*/ 	.short	0x010a
        /*023a*/ 	.byte	0x3f
	.zero		1


	//   ....[27]....
        /*023c*/ 	.word	0x00008e10
        /*0240*/ 	.word	0x00000007
        /*0244*/ 	.word	0x00000000
        /*0248*/ 	.short	0x010a
        /*024a*/ 	.byte	0x3f
	.zero		1


	//   ....[28]....
        /*024c*/ 	.word	0x00008ea0
        /*0250*/ 	.word	0x00000006
        /*0254*/ 	.word	0x00000000
        /*0258*/ 	.short	0x010a
        /*025a*/ 	.byte	0x3f
	.zero		1


	//   ....[29]....
        /*025c*/ 	.word	0x00008f30
        /*0260*/ 	.word	0x00000003
        /*0264*/ 	.word	0x00000000
        /*0268*/ 	.short	0x010a
        /*026a*/ 	.byte	0x3f
	.zero		1


	//   ....[30]....
        /*026c*/ 	.word	0x00008f90
        /*0270*/ 	.word	0x0000000d
        /*0274*/ 	.word	0xfffffff8
        /*0278*/ 	.short	0x010a
        /*027a*/ 	.byte	0x3f
	.zero		1


	//   ....[31]....
        /*027c*/ 	.word	0x00008ff0
        /*0280*/ 	.word	0x0000000b
        /*0284*/ 	.word	0x00000000
        /*0288*/ 	.short	0x010a
        /*028a*/ 	.byte	0x3f
	.zero		1


	//   ....[32]....
        /*028c*/ 	.word	0x00009050
        /*0290*/ 	.word	0x00000092
        /*0294*/ 	.word	0x00000000
        /*0298*/ 	.short	0x010a
        /*029a*/ 	.byte	0x3f
	.zero		1


	//   ....[33]....
        /*029c*/ 	.word	0x000090a0
        /*02a0*/ 	.word	0x0000000d
        /*02a4*/ 	.word	0x00000008
        /*02a8*/ 	.short	0x010a
        /*02aa*/ 	.byte	0x3f
	.zero		1


	//   ....[34]....
        /*02ac*/ 	.word	0x00009170
        /*02b0*/ 	.word	0x0000000d
        /*02b4*/ 	.word	0x00000020
        /*02b8*/ 	.short	0x010a
        /*02ba*/ 	.byte	0x3f
	.zero		1


	//   ....[35]....
        /*02bc*/ 	.word	0x00009250
        /*02c0*/ 	.word	0x00000005
        /*02c4*/ 	.word	0x00000000
        /*02c8*/ 	.short	0x010a
        /*02ca*/ 	.byte	0x3f
	.zero		1


	//   ....[36]....
        /*02cc*/ 	.word	0x000092a0
        /*02d0*/ 	.word	0x00000007
        /*02d4*/ 	.word	0x00000000
        /*02d8*/ 	.short	0x010a
        /*02da*/ 	.byte	0x3f
	.zero		1


	//   ....[37]....
        /*02dc*/ 	.word	0x000092f0
        /*02e0*/ 	.word	0x00000006
        /*02e4*/ 	.word	0x00000000
        /*02e8*/ 	.short	0x010a
        /*02ea*/ 	.byte	0x3f
	.zero		1


	//----- nvinfo : EIATTR_NUM_MBARRIERS
	.align		4
.L_28:
        /*02ec*/ 	.byte	0x03, 0x38
        /*02ee*/ 	.short	0x000e


	//----- nvinfo : EIATTR_EXIT_INSTR_OFFSETS
	.align		4
        /*02f0*/ 	.byte	0x04, 0x1c
        /*02f2*/ 	.short	(.L_30 - .L_29)


	//   ....[0]....
.L_29:
        /*02f4*/ 	.word	0x00001200


	//   ....[1]....
        /*02f8*/ 	.word	0x00001260


	//   ....[2]....
        /*02fc*/ 	.word	0x00007fc0


	//   ....[3]....
        /*0300*/ 	.word	0x00007ff0


	//   ....[4]....
        /*0304*/ 	.word	0x00008f80


	//----- nvinfo : EIATTR_MAX_THREADS
	.align		4
.L_30:
        /*0308*/ 	.byte	0x04, 0x05
        /*030a*/ 	.short	(.L_32 - .L_31)
.L_31:
        /*030c*/ 	.word	0x00000180
        /*0310*/ 	.word	0x00000001
        /*0314*/ 	.word	0x00000001


	//----- nvinfo : EIATTR_CRS_STACK_SIZE
	.align		4
.L_32:
        /*0318*/ 	.byte	0x04, 0x1e
        /*031a*/ 	.short	(.L_34 - .L_33)
.L_33:
        /*031c*/ 	.word	0x00000000


	//----- nvinfo : EIATTR_CBANK_PARAM_SIZE
	.align		4
.L_34:
        /*0320*/ 	.byte	0x03, 0x19
        /*0322*/ 	.short	0x0470


	//----- nvinfo : EIATTR_PARAM_CBANK
	.align		4
        /*0324*/ 	.byte	0x04, 0x0a
        /*0326*/ 	.short	(.L_36 - .L_35)
	.align		4
.L_35:
        /*0328*/ 	.word	index@(.nv.constant0._ZN7cutlass13device_kernelINS_4gemm6kernel13GemmUniversalIN4cute5tupleIJiiiiEEENS1_10collective13CollectiveMmaINS1_37MainloopSm90TmaGmmaWarpSpecializedFP8ILi4ENS5_IJNS4_1CILi1EEESB_SB_EEENS1_32KernelTmaWarpSpecializedPingpongEEENS5_IJNSA_ILi64EEENSA_ILi128EEENSA_ILi32EEEEEENS_12float_e4m3_tENS5_IJlSB_lEEESJ_SK_NS4_8TiledMMAINS4_8MMA_AtomIJNS4_4SM904GMMA31MMA_64x128x32_F32E4M3E4M3_SS_TNILNSO_7ScaleInE1ELSQ_1EEEEEENS4_6LayoutISC_NS5_IJNSA_ILi0EEESU_SU_EEEEENS5_IJNS4_10UnderscoreESX_SX_EEEEENS4_13SM90_TMA_LOADENS4_14ComposedLayoutINS4_7SwizzleILi1ELi4ELi3EEENS4_18smem_ptr_flag_bitsILi8EEENST_INS5_IJNSA_ILi8EEESH_EEENS5_IJSH_SB_EEEEEEEvNS4_8identityES10_S1A_vS1B_EENS_8epilogue10collective6detail29Sm90TmaWarpSpecializedAdapterINS1E_15DefaultEpilogueISJ_SK_SK_NS1D_6thread17LinearCombinationISJ_Li1EffLNS1I_9ScaleType4KindE0ELNS_15FloatRoundStyleE2ESJ_EENS1_15EpilogueDefaultEEEEEvvEEEEvNT_6ParamsE)
        /*032c*/ 	.short	0x0210
        /*032e*/ 	.short	0x0470


	//----- nvinfo : EIATTR_SW_WAR
	.align		4
.L_36:
        /*0330*/ 	.byte	0x04, 0x36
        /*0332*/ 	.short	(.L_38 - .L_37)
.L_37:
        /*0334*/ 	.word	0x00000008
.L_38:


//--------------------- .nv.callgraph             --------------------------
	.section	.nv.callgraph,"",@"SHT_CUDA_CALLGRAPH"
	.align	4
	.sectionentsize	8
	.align		4
        /*0000*/ 	.word	0x00000000
	.align		4
        /*0004*/ 	.word	0xffffffff
	.align		4
        /*0008*/ 	.word	0x00000000
	.align		4
        /*000c*/ 	.word	0xfffffffe
	.align		4
        /*0010*/ 	.word	0x00000000
	.align		4
        /*0014*/ 	.word	0xfffffffd
	.align		4
        /*0018*/ 	.word	0x00000000
	.align		4
        /*001c*/ 	.word	0xfffffffc


//--------------------- .nv.constant4             --------------------------
	.section	.nv.constant4,"a",@progbits
	.align	8
	.align		8
.nv.constant4:
        /*0000*/ 	.dword	_ZN39_INTERNAL_47420472_4_k_cu_271adc6f_28794cuda3std3__45__cpo5beginE
	.align		8
        /*0008*/ 	.dword	_ZN39_INTERNAL_47420472_4_k_cu_271adc6f_28794cuda3std3__45__cpo3endE
	.align		8
        /*0010*/ 	.dword	_ZN39_INTERNAL_47420472_4_k_cu_271adc6f_28794cuda3std3__45__cpo6cbeginE
	.align		8
        /*0018*/ 	.dword	_ZN39_INTERNAL_47420472_4_k_cu_271adc6f_28794cuda3std3__45__cpo4cendE
	.align		8
        /*0020*/ 	.dword	_ZN39_INTERNAL_47420472_4_k_cu_271adc6f_28794cuda3std3__441_GLOBAL__N__47420472_4_k_cu_271adc6f_28796ignoreE
	.align		8
        /*0028*/ 	.dword	_ZN39_INTERNAL_47420472_4_k_cu_271adc6f_28794cuda3std3__419piecewise_constructE
	.align		8
        /*0030*/ 	.dword	_ZN39_INTERNAL_47420472_4_k_cu_271adc6f_28794cuda3std3__48in_placeE
	.align		8
        /*0038*/ 	.dword	_ZN39_INTERNAL_47420472_4_k_cu_271adc6f_28794cuda3std6ranges3__45__cpo4swapE
	.align		8
        /*0040*/ 	.dword	_ZN39_INTERNAL_47420472_4_k_cu_271adc6f_28794cuda3std6ranges3__45__cpo9iter_moveE
	.align		8
        /*0048*/ 	.dword	_ZN39_INTERNAL_47420472_4_k_cu_271adc6f_28794cute7productE
	.align		8
        /*0050*/ 	.dword	_ZN39_INTERNAL_47420472_4_k_cu_271adc6f_28794cute1_E


//--------------------- .text._ZN7cutlass13device_kernelINS_4gemm6kernel13GemmUniversalIN4cute5tupleIJiiiiEEENS1_10collective13CollectiveMmaINS1_37MainloopSm90TmaGmmaWarpSpecializedFP8ILi4ENS5_IJNS4_1CILi1EEESB_SB_EEENS1_32KernelTmaWarpSpecializedPingpongEEENS5_IJNSA_ILi64EEENSA_ILi128EEENSA_ILi32EEEEEENS_12float_e4m3_tENS5_IJlSB_lEEESJ_SK_NS4_8TiledMMAINS4_8MMA_AtomIJNS4_4SM904GMMA31MMA_64x128x32_F32E4M3E4M3_SS_TNILNSO_7ScaleInE1ELSQ_1EEEEEENS4_6LayoutISC_NS5_IJNSA_ILi0EEESU_SU_EEEEENS5_IJNS4_10UnderscoreESX_SX_EEEEENS4_13SM90_TMA_LOADENS4_14ComposedLayoutINS4_7SwizzleILi1ELi4ELi3EEENS4_18smem_ptr_flag_bitsILi8EEENST_INS5_IJNSA_ILi8EEESH_EEENS5_IJSH_SB_EEEEEEEvNS4_8identityES10_S1A_vS1B_EENS_8epilogue10collective6detail29Sm90TmaWarpSpecializedAdapterINS1E_15DefaultEpilogueISJ_SK_SK_NS1D_6thread17LinearCombinationISJ_Li1EffLNS1I_9ScaleType4KindE0ELNS_15FloatRoundStyleE2ESJ_EENS1_15EpilogueDefaultEEEEEvvEEEEvNT_6ParamsE --------------------------
	.section	.text._ZN7cutlass13device_kernelINS_4gemm6kernel13GemmUniversalIN4cute5tupleIJiiiiEEENS1_10collective13CollectiveMmaINS1_37MainloopSm90TmaGmmaWarpSpecializedFP8ILi4ENS5_IJNS4_1CILi1EEESB_SB_EEENS1_32KernelTmaWarpSpecializedPingpongEEENS5_IJNSA_ILi64EEENSA_ILi128EEENSA_ILi32EEEEEENS_12float_e4m3_tENS5_IJlSB_lEEESJ_SK_NS4_8TiledMMAINS4_8MMA_AtomIJNS4_4SM904GMMA31MMA_64x128x32_F32E4M3E4M3_SS_TNILNSO_7ScaleInE1ELSQ_1EEEEEENS4_6LayoutISC_NS5_IJNSA_ILi0EEESU_SU_EEEEENS5_IJNS4_10UnderscoreESX_SX_EEEEENS4_13SM90_TMA_LOADENS4_14ComposedLayoutINS4_7SwizzleILi1ELi4ELi3EEENS4_18smem_ptr_flag_bitsILi8EEENST_INS5_IJNSA_ILi8EEESH_EEENS5_IJSH_SB_EEEEEEEvNS4_8identityES10_S1A_vS1B_EENS_8epilogue10collective6detail29Sm90TmaWarpSpecializedAdapterINS1E_15DefaultEpilogueISJ_SK_SK_NS1D_6thread17LinearCombinationISJ_Li1EffLNS1I_9ScaleType4KindE0ELNS_15FloatRoundStyleE2ESJ_EENS1_15EpilogueDefaultEEEEEvvEEEEvNT_6ParamsE,"ax",@progbits
	.align	128
.text._ZN7cutlass13device_kernelINS_4gemm6kernel13GemmUniversalIN4cute5tupleIJiiiiEEENS1_10collective13CollectiveMmaINS1_37MainloopSm90TmaGmmaWarpSpecializedFP8ILi4ENS5_IJNS4_1CILi1EEESB_SB_EEENS1_32KernelTmaWarpSpecializedPingpongEEENS5_IJNSA_ILi64EEENSA_ILi128EEENSA_ILi32EEEEEENS_12float_e4m3_tENS5_IJlSB_lEEESJ_SK_NS4_8TiledMMAINS4_8MMA_AtomIJNS4_4SM904GMMA31MMA_64x128x32_F32E4M3E4M3_SS_TNILNSO_7ScaleInE1ELSQ_1EEEEEENS4_6LayoutISC_NS5_IJNSA_ILi0EEESU_SU_EEEEENS5_IJNS4_10UnderscoreESX_SX_EEEEENS4_13SM90_TMA_LOADENS4_14ComposedLayoutINS4_7SwizzleILi1ELi4ELi3EEENS4_18smem_ptr_flag_bitsILi8EEENST_INS5_IJNSA_ILi8EEESH_EEENS5_IJSH_SB_EEEEEEEvNS4_8identityES10_S1A_vS1B_EENS_8epilogue10collective6detail29Sm90TmaWarpSpecializedAdapterINS1E_15DefaultEpilogueISJ_SK_SK_NS1D_6thread17LinearCombinationISJ_Li1EffLNS1I_9ScaleType4KindE0ELNS_15FloatRoundStyleE2ESJ_EENS1_15EpilogueDefaultEEEEEvvEEEEvNT_6ParamsE:
        .type           _ZN7cutlass13device_kernelINS_4gemm6kernel13GemmUniversalIN4cute5tupleIJiiiiEEENS1_10collective13CollectiveMmaINS1_37MainloopSm90TmaGmmaWarpSpecializedFP8ILi4ENS5_IJNS4_1CILi1EEESB_SB_EEENS1_32KernelTmaWarpSpecializedPingpongEEENS5_IJNSA_ILi64EEENSA_ILi128EEENSA_ILi32EEEEEENS_12float_e4m3_tENS5_IJlSB_lEEESJ_SK_NS4_8TiledMMAINS4_8MMA_AtomIJNS4_4SM904GMMA31MMA_64x128x32_F32E4M3E4M3_SS_TNILNSO_7ScaleInE1ELSQ_1EEEEEENS4_6LayoutISC_NS5_IJNSA_ILi0EEESU_SU_EEEEENS5_IJNS4_10UnderscoreESX_SX_EEEEENS4_13SM90_TMA_LOADENS4_14ComposedLayoutINS4_7SwizzleILi1ELi4ELi3EEENS4_18smem_ptr_flag_bitsILi8EEENST_INS5_IJNSA_ILi8EEESH_EEENS5_IJSH_SB_EEEEEEEvNS4_8identityES10_S1A_vS1B_EENS_8epilogue10collective6detail29Sm90TmaWarpSpecializedAdapterINS1E_15DefaultEpilogueISJ_SK_SK_NS1D_6thread17LinearCombinationISJ_Li1EffLNS1I_9ScaleType4KindE0ELNS_15FloatRoundStyleE2ESJ_EENS1_15EpilogueDefaultEEEEEvvEEEEvNT_6ParamsE,@function
        .size           _ZN7cutlass13device_kernelINS_4gemm6kernel13GemmUniversalIN4cute5tupleIJiiiiEEENS1_10collective13CollectiveMmaINS1_37MainloopSm90TmaGmmaWarpSpecializedFP8ILi4ENS5_IJNS4_1CILi1EEESB_SB_EEENS1_32KernelTmaWarpSpecializedPingpongEEENS5_IJNSA_ILi64EEENSA_ILi128EEENSA_ILi32EEEEEENS_12float_e4m3_tENS5_IJlSB_lEEESJ_SK_NS4_8TiledMMAINS4_8MMA_AtomIJNS4_4SM904GMMA31MMA_64x128x32_F32E4M3E4M3_SS_TNILNSO_7ScaleInE1ELSQ_1EEEEEENS4_6LayoutISC_NS5_IJNSA_ILi0EEESU_SU_EEEEENS5_IJNS4_10UnderscoreESX_SX_EEEEENS4_13SM90_TMA_LOADENS4_14ComposedLayoutINS4_7SwizzleILi1ELi4ELi3EEENS4_18smem_ptr_flag_bitsILi8EEENST_INS5_IJNSA_ILi8EEESH_EEENS5_IJSH_SB_EEEEEEEvNS4_8identityES10_S1A_vS1B_EENS_8epilogue10collective6detail29Sm90TmaWarpSpecializedAdapterINS1E_15DefaultEpilogueISJ_SK_SK_NS1D_6thread17LinearCombinationISJ_Li1EffLNS1I_9ScaleType4KindE0ELNS_15FloatRoundStyleE2ESJ_EENS1_15EpilogueDefaultEEEEEvvEEEEvNT_6ParamsE,(.L_x_203 - _ZN7cutlass13device_kernelINS_4gemm6kernel13GemmUniversalIN4cute5tupleIJiiiiEEENS1_10collective13CollectiveMmaINS1_37MainloopSm90TmaGmmaWarpSpecializedFP8ILi4ENS5_IJNS4_1CILi1EEESB_SB_EEENS1_32KernelTmaWarpSpecializedPingpongEEENS5_IJNSA_ILi64EEENSA_ILi128EEENSA_ILi32EEEEEENS_12float_e4m3_tENS5_IJlSB_lEEESJ_SK_NS4_8TiledMMAINS4_8MMA_AtomIJNS4_4SM904GMMA31MMA_64x128x32_F32E4M3E4M3_SS_TNILNSO_7ScaleInE1ELSQ_1EEEEEENS4_6LayoutISC_NS5_IJNSA_ILi0EEESU_SU_EEEEENS5_IJNS4_10UnderscoreESX_SX_EEEEENS4_13SM90_TMA_LOADENS4_14ComposedLayoutINS4_7SwizzleILi1ELi4ELi3EEENS4_18smem_ptr_flag_bitsILi8EEENST_INS5_IJNSA_ILi8EEESH_EEENS5_IJSH_SB_EEEEEEEvNS4_8identityES10_S1A_vS1B_EENS_8epilogue10collective6detail29Sm90TmaWarpSpecializedAdapterINS1E_15DefaultEpilogueISJ_SK_SK_NS1D_6thread17LinearCombinationISJ_Li1EffLNS1I_9ScaleType4KindE0ELNS_15FloatRoundStyleE2ESJ_EENS1_15EpilogueDefaultEEEEEvvEEEEvNT_6ParamsE)
        .other          _ZN7cutlass13device_kernelINS_4gemm6kernel13GemmUniversalIN4cute5tupleIJiiiiEEENS1_10collective13CollectiveMmaINS1_37MainloopSm90TmaGmmaWarpSpecializedFP8ILi4ENS5_IJNS4_1CILi1EEESB_SB_EEENS1_32KernelTmaWarpSpecializedPingpongEEENS5_IJNSA_ILi64EEENSA_ILi128EEENSA_ILi32EEEEEENS_12float_e4m3_tENS5_IJlSB_lEEESJ_SK_NS4_8TiledMMAINS4_8MMA_AtomIJNS4_4SM904GMMA31MMA_64x128x32_F32E4M3E4M3_SS_TNILNSO_7ScaleInE1ELSQ_1EEEEEENS4_6LayoutISC_NS5_IJNSA_ILi0EEESU_SU_EEEEENS5_IJNS4_10UnderscoreESX_SX_EEEEENS4_13SM90_TMA_LOADENS4_14ComposedLayoutINS4_7SwizzleILi1ELi4ELi3EEENS4_18smem_ptr_flag_bitsILi8EEENST_INS5_IJNSA_ILi8EEESH_EEENS5_IJSH_SB_EEEEEEEvNS4_8identityES10_S1A_vS1B_EENS_8epilogue10collective6detail29Sm90TmaWarpSpecializedAdapterINS1E_15DefaultEpilogueISJ_SK_SK_NS1D_6thread17LinearCombinationISJ_Li1EffLNS1I_9ScaleType4KindE0ELNS_15FloatRoundStyleE2ESJ_EENS1_15EpilogueDefaultEEEEEvvEEEEvNT_6ParamsE,@"STO_CUDA_ENTRY STV_DEFAULT"
_ZN7cutlass13device_kernelINS_4gemm6kernel13GemmUniversalIN4cute5tupleIJiiiiEEENS1_10collective13CollectiveMmaINS1_37MainloopSm90TmaGmmaWarpSpecializedFP8ILi4ENS5_IJNS4_1CILi1EEESB_SB_EEENS1_32KernelTmaWarpSpecializedPingpongEEENS5_IJNSA_ILi64EEENSA_ILi128EEENSA_ILi32EEEEEENS_12float_e4m3_tENS5_IJlSB_lEEESJ_SK_NS4_8TiledMMAINS4_8MMA_AtomIJNS4_4SM904GMMA31MMA_64x128x32_F32E4M3E4M3_SS_TNILNSO_7ScaleInE1ELSQ_1EEEEEENS4_6LayoutISC_NS5_IJNSA_ILi0EEESU_SU_EEEEENS5_IJNS4_10UnderscoreESX_SX_EEEEENS4_13SM90_TMA_LOADENS4_14ComposedLayoutINS4_7SwizzleILi1ELi4ELi3EEENS4_18smem_ptr_flag_bitsILi8EEENST_INS5_IJNSA_ILi8EEESH_EEENS5_IJSH_SB_EEEEEEEvNS4_8identityES10_S1A_vS1B_EENS_8epilogue10collective6detail29Sm90TmaWarpSpecializedAdapterINS1E_15DefaultEpilogueISJ_SK_SK_NS1D_6thread17LinearCombinationISJ_Li1EffLNS1I_9ScaleType4KindE0ELNS_15FloatRoundStyleE2ESJ_EENS1_15EpilogueDefaultEEEEEvvEEEEvNT_6ParamsE:
[----:B------:R-:W-:Y:S01]  /*0000*/  LDC R1, c[0x0][0x28] ;  /* 0x00000a00ff017b82 */ /* 0x000fe20000000800 */
[----:B------:R-:W0:Y:S01]  /*0010*/  S2R R8, SR_TID.X ;  /* 0x0000000000087919 */ /* 0x000e220000002100 */
[----:B------:R-:W-:Y:S01]  /*0020*/  ELECT P0, URZ, PT ;  /* 0x00000000003f782f */ /* 0x000fe20003800000 */
[----:B------:R-:W-:Y:S01]  /*0030*/  BSSY B0, `(.L_x_0) ;  /* 0x0000014000007945 */ /* 0x000fe20003800000 */
[----:B0-----:R-:W-:-:S05]  /*0040*/  SHF.R.U32.HI R0, RZ, 0x5, R8 ;  /* 0x00000005ff007819 */ /* 0x001fca0000011608 */
[----:B------:R-:W0:Y:S02]  /*0050*/  SHFL.IDX PT, R2, R0, RZ, 0x1f ;  /* 0x00001fff00027589 */ /* 0x000e2400000e0000 */
[----:B0-----:R-:W-:Y:S02]  /*0060*/  R2UR UR8, R2 ;  /* 0x00000000020872ca */ /* 0x001fe400000e0000 */
[----:B------:R-:W-:-:S05]  /*0070*/  SHF.R.U32.HI R2, RZ, 0x7, R8 ;  /* 0x00000007ff027819 */ /* 0x000fca0000011608 */
[----:B------:R0:W1:Y:S06]  /*0080*/  SHFL.IDX PT, R3, R2, RZ, 0x1f ;  /* 0x00001fff02037589 */ /* 0x00006c00000e0000 */
[----:B------:R-:W-:Y:S02]  /*0090*/  USHF.R.S32.HI UR4, URZ, 0x1f, UR8 ;  /* 0x0000001f3f047899 */ /* 0x000fe40008011408 */
[----:B------:R-:W-:Y:S02]  /*00a0*/  ISETP.NE.OR P0, PT, RZ, UR8, !P0 ;  /* 0x00000008ff007c0c */ /* 0x000fe4000c705670 */
[----:B------:R-:W-:-:S04]  /*00b0*/  ULEA.HI UR4, UR4, UR8, URZ, 0x2 ;  /* 0x0000000804047291 */ /* 0x000fc8000f8f103f */
[----:B------:R-:W-:-:S04]  /*00c0*/  ULOP3.LUT UR4, UR4, 0xfffffffc, URZ, 0xc0, !UPT ;  /* 0xfffffffc04047892 */ /* 0x000fc8000f8ec03f */
[----:B------:R-:W-:-:S03]  /*00d0*/  UIADD3 UR8, UR8, -UR4, URZ ;  /* 0x8000000408087290 */ /* 0x000fc6000fffe03f */
[----:B0-----:R-:W-:Y:S09]  /*00e0*/  @P0 BRA `(.L_x_1) ;  /* 0x0000000000200947 */ /* 0x001ff20003800000 */
[----:B------:R-:W-:Y:S02]  /*00f0*/  ULDC.64 UR4, c[0x0][0x198] ;  /* 0x0000660000047ab9 */ /* 0x000fe40000000a00 */
[----:B------:R-:W-:Y:S02]  /*0100*/  UIADD3 UR6, UP0, UR4, 0xf0, URZ ;  /* 0x000000f004067890 */ /* 0x000fe4000ff1e03f */
[----:B------:R-:W-:Y:S02]  /*0110*/  UIADD3 UR4, UP1, UR4, 0x1f0, URZ ;  /* 0x000001f004047890 */ /* 0x000fe4000ff3e03f */
[----:B------:R-:W-:Y:S02]  /*0120*/  UIADD3.X UR7, URZ, UR5, URZ, UP0, !UPT ;  /* 0x000000053f077290 */ /* 0x000fe400087fe43f */
[----:B------:R-:W-:-:S07]  /*0130*/  UIADD3.X UR5, URZ, UR5, URZ, UP1, !UPT ;  /* 0x000000053f057290 */ /* 0x000fce0008ffe43f */
[----:B------:R0:W-:Y:S02]  /*0140*/  UTMACCTL.PF [UR6] ;  /* 0x00000000060079b9 */ /* 0x0001e40008040000 */
[----:B------:R0:W-:Y:S02]  /*0150*/  UTMACCTL.PF [UR4] ;  /* 0x00000000040079b9 */ /* 0x0001e40008040000 */
[----:B0-----:R-:W-:Y:S01]  /*0160*/  NOP ;  /* 0x0000000000007918 */ /* 0x001fe20000000000 */
.L_x_1:
[----:B------:R-:W-:Y:S05]  /*0170*/  BSYNC B0 ;  /* 0x0000000000007941 */ /* 0x000fea0003800000 */
.L_x_0:
[----:B------:R-:W0:Y:S01]  /*0180*/  SHFL.IDX PT, R4, R0, RZ, 0x1f ;  /* 0x00001fff00047589 */ /* 0x000e2200000e0000 */
[----:B-1----:R-:W-:Y:S01]  /*0190*/  R2UR UR16, R3 ;  /* 0x00000000031072ca */ /* 0x002fe200000e0000 */
[----:B------:R-:W-:-:S04]  /*01a0*/  UISETP.NE.AND UP0, UPT, UR8, 0x3, UPT ;  /* 0x000000030800788c */ /* 0x000fc8000bf05270 */
[----:B------:R-:W-:-:S08]  /*01b0*/  UISETP.EQ.OR UP0, UPT, UR8, URZ, !UP0 ;  /* 0x0000003f0800728c */ /* 0x000fd0000c702670 */
[----:B------:R-:W-:Y:S02]  /*01c0*/  UIADD3 UR24, UR16, -0x1, URZ ;  /* 0xffffffff10187890 */ /* 0x000fe4000fffe03f */
[----:B------:R-:W-:Y:S02]  /*01d0*/  UISETP.EQ.AND UP0, UPT, UR16, URZ, UP0 ;  /* 0x0000003f1000728c */ /* 0x000fe40008702270 */
[----:B------:R-:W-:Y:S02]  /*01e0*/  UISETP.GE.U32.AND UP1, UPT, UR24, 0x2, UPT ;  /* 0x000000021800788c */ /* 0x000fe4000bf26070 */
[----:B------:R-:W-:Y:S01]  /*01f0*/  USEL UR13, URZ, 0x1, !UP0 ;  /* 0x000000013f0d7887 */ /* 0x000fe2000c000000 */
[----:B0-----:R-:W-:-:S03]  /*0200*/  ISETP.NE.AND P0, PT, R4, RZ, PT ;  /* 0x000000ff0400720c */ /* 0x001fc60003f05270 */
[----:B------:R-:W-:-:S10]  /*0210*/  USEL UR13, UR13, 0x2, UP1 ;  /* 0x000000020d0d7887 */ /* 0x000fd40008800000 */
[----:B------:R-:W-:Y:S05]  /*0220*/  @P0 BRA `(.L_x_2) ;  /* 0x0000000000580947 */ /* 0x000fea0003800000 */
[----:B------:R-:W0:Y:S01]  /*0230*/  S2UR UR9, SR_CgaCtaId ;  /* 0x00000000000979c3 */ /* 0x000e220000008800 */
[----:B------:R-:W-:Y:S01]  /*0240*/  UMOV UR4, 0x400 ;  /* 0x0000040000047882 */ /* 0x000fe20000000000 */
[----:B------:R-:W-:Y:S01]  /*0250*/  UMOV UR5, 0x1 ;  /* 0x0000000100057882 */ /* 0x000fe20000000000 */
[----:B------:R-:W-:Y:S01]  /*0260*/  UMOV UR6, 0x80 ;  /* 0x0000008000067882 */ /* 0x000fe20000000000 */
[----:B------:R-:W-:Y:S01]  /*0270*/  ELECT P0, URZ, PT ;  /* 0x00000000003f782f */ /* 0x000fe20003800000 */
[----:B------:R-:W-:-:S04]  /*0280*/  UIADD3 UR6, -UR6, 0x100000, URZ ;  /* 0x0010000006067890 */ /* 0x000fc8000fffe13f */
[----:B------:R-:W-:Y:S02]  /*0290*/  USHF.L.U32 UR7, UR6, 0xb, URZ ;  /* 0x0000000b06077899 */ /* 0x000fe4000800063f */
[----:B------:R-:W-:Y:S02]  /*02a0*/  USHF.L.U32 UR6, UR6, 0x1, URZ ;  /* 0x0000000106067899 */ /* 0x000fe4000800063f */
[----:B0-----:R-:W-:Y:S02]  /*02b0*/  ULEA UR9, UR9, UR4, 0x18 ;  /* 0x0000000409097291 */ /* 0x001fe4000f8ec03f */
[----:B------:R-:W-:-:S04]  /*02c0*/  UIADD3 UR4, -UR5, 0x100000, URZ ;  /* 0x0010000005047890 */ /* 0x000fc8000fffe13f */
[----:B------:R-:W-:Y:S02]  /*02d0*/  USHF.L.U32 UR5, UR4, 0xb, URZ ;  /* 0x0000000b04057899 */ /* 0x000fe4000800063f */
[----:B------:R-:W-:Y:S01]  /*02e0*/  USHF.L.U32 UR4, UR4, 0x1, URZ ;  /* 0x0000000104047899 */ /* 0x000fe2000800063f */
[----:B------:R-:W0:Y:S11]  /*02f0*/  FENCE.VIEW.ASYNC.S ;  /* 0x00000000000073c6 */ /* 0x000e360000000000 */
[----:B0-----:R0:W1:Y:S01]  /*0300*/  SYNCS.EXCH.64 URZ, [UR9], UR4 ;  /* 0x00000004093f75b2 */ /* 0x0010620008000100 */
[----:B------:R0:W2:Y:S01]  /*0310*/  SYNCS.EXCH.64 URZ, [UR9+0x20], UR6 ;  /* 0x00002006093f75b2 */ /* 0x0000a20008000100 */
[----:B------:R0:W3:Y:S01]  /*0320*/  SYNCS.EXCH.64 URZ, [UR9+0x8], UR4 ;  /* 0x00000804093f75b2 */ /* 0x0000e20008000100 */
[----:B------:R0:W4:Y:S01]  /*0330*/  SYNCS.EXCH.64 URZ, [UR9+0x28], UR6 ;  /* 0x00002806093f75b2 */ /* 0x0001220008000100 */
[----:B------:R0:W0:Y:S01]  /*0340*/  SYNCS.EXCH.64 URZ, [UR9+0x10], UR4 ;  /* 0x00001004093f75b2 */ /* 0x0000220008000100 */
[----:B------:R0:W0:Y:S01]  /*0350*/  SYNCS.EXCH.64 URZ, [UR9+0x30], UR6 ;  /* 0x00003006093f75b2 */ /* 0x0000220008000100 */
[----:B------:R0:W0:Y:S01]  /*0360*/  SYNCS.EXCH.64 URZ, [UR9+0x18], UR4 ;  /* 0x00001804093f75b2 */ /* 0x0000220008000100 */
[----:B------:R0:W0:Y:S01]  /*0370*/  SYNCS.EXCH.64 URZ, [UR9+0x38], UR6 ;  /* 0x00003806093f75b2 */ /* 0x0000220008000100 */
[----:B------:R-:W-:Y:S01]  /*0380*/  NOP ;  /* 0x0000000000007918 */ /* 0x000fe20000000000 */
.L_x_2:
[----:B------:R-:W5:Y:S01]  /*0390*/  SHFL.IDX PT, R4, R0, RZ, 0x1f ;  /* 0x00001fff00047589 */ /* 0x000f6200000e0000 */
[----:B------:R-:W-:Y:S01]  /*03a0*/  ELECT P0, URZ, PT ;  /* 0x00000000003f782f */ /* 0x000fe20003800000 */
[----:B------:R-:W-:Y:S01]  /*03b0*/  NOP ;  /* 0x0000000000007918 */ /* 0x000fe20000000000 */
[----:B------:R-:W-:Y:S01]  /*03c0*/  ELECT P1, URZ, PT ;  /* 0x00000000003f782f */ /* 0x000fe20003820000 */
[----:B------:R-:W1:Y:S01]  /*03d0*/  SHFL.IDX PT, R3, R0, RZ, 0x1f ;  /* 0x00001fff00037589 */ /* 0x000e6200000e0000 */
[----:B0-----:R-:W-:Y:S01]  /*03e0*/  UMOV UR4, 0x20 ;  /* 0x0000002000047882 */ /* 0x001fe20000000000 */
[----:B------:R-:W-:Y:S01]  /*03f0*/  UMOV UR12, 0x80 ;  /* 0x00000080000c7882 */ /* 0x000fe20000000000 */
[----:B------:R-:W-:Y:S01]  /*0400*/  NOP ;  /* 0x0000000000007918 */ /* 0x000fe20000000000 */
[----:B------:R0:W0:Y:S01]  /*0410*/  SHFL.IDX PT, R13, R2, RZ, 0x1f ;  /* 0x00001fff020d7589 */ /* 0x00002200000e0000 */
[----:B------:R-:W-:Y:S01]  /*0420*/  ULDC.64 UR22, c[0x0][0x208] ;  /* 0x0000820000167ab9 */ /* 0x000fe20000000a00 */
[----:B-----5:R-:W-:-:S02]  /*0430*/  ISETP.NE.OR P0, PT, R4, RZ, !P0 ;  /* 0x000000ff0400720c */ /* 0x020fc40004705670 */
[----:B-1----:R-:W-:Y:S02]  /*0440*/  ISETP.NE.OR P1, PT, R3, RZ, !P1 ;  /* 0x000000ff0300720c */ /* 0x002fe40004f25670 */
[----:B------:R-:W-:-:S04]  /*0450*/  SHF.R.S32.HI R3, RZ, 0x1f, R8 ;  /* 0x0000001fff037819 */ /* 0x000fc80000011408 */
[----:B------:R-:W-:-:S05]  /*0460*/  LEA.HI R3, R3, R8, RZ, 0x7 ;  /* 0x0000000803037211 */ /* 0x000fca00078f38ff */
[----:B------:R-:W-:Y:S01]  /*0470*/  VOTEU.ALL UP0, P0 ;  /* 0x00000000003f7886 */ /* 0x000fe20000000000 */
[----:B------:R-:W-:Y:S01]  /*0480*/  LOP3.LUT R3, R3, 0xffffff80, RZ, 0xc0, !PT ;  /* 0xffffff8003037812 */ /* 0x000fe200078ec0ff */
[----:B------:R-:W-:-:S03]  /*0490*/  VOTEU.ALL UP1, P1 ;  /* 0x00000000003f7886 */ /* 0x000fc60000820000 */
[----:B------:R-:W1:Y:S01]  /*04a0*/  @!UP0 S2UR UR7, SR_CgaCtaId ;  /* 0x00000000000789c3 */ /* 0x000e620000008800 */
[----:B------:R-:W-:Y:S01]  /*04b0*/  @!UP0 UMOV UR6, 0x400 ;  /* 0x0000040000068882 */ /* 0x000fe20000000000 */
[----:B------:R-:W-:-:S04]  /*04c0*/  @!UP0 UIADD3 UR4, -UR4, 0x100000, URZ ;  /* 0x0010000004048890 */ /* 0x000fc8000fffe13f */
[----:B------:R-:W-:Y:S02]  /*04d0*/  @!UP0 USHF.L.U32 UR5, UR4, 0xb, URZ ;  /* 0x0000000b04058899 */ /* 0x000fe4000800063f */
[----:B------:R-:W-:Y:S01]  /*04e0*/  @!UP0 USHF.L.U32 UR4, UR4, 0x1, URZ ;  /* 0x0000000104048899 */ /* 0x000fe2000800063f */
[----:B------:R-:W-:Y:S01]  /*04f0*/  IMAD.IADD R12, R8, 0x1, -R3 ;  /* 0x00000001080c7824 */ /* 0x000fe200078e0a03 */
[----:B------:R-:W-:Y:S01]  /*0500*/  @!UP1 UMOV UR10, 0x400 ;  /* 0x00000400000a9882 */ /* 0x000fe20000000000 */
[----:B------:R-:W-:Y:S01]  /*0510*/  VOTEU.ALL UP2, P1 ;  /* 0x00000000003f7886 */ /* 0x000fe20000840000 */
[----:B------:R-:W-:Y:S01]  /*0520*/  VOTEU.ALL UP3, P1 ;  /* 0x00000000003f7886 */ /* 0x000fe20000860000 */
[----:B------:R-:W-:Y:S01]  /*0530*/  VOTEU.ALL UP4, P1 ;  /* 0x00000000003f7886 */ /* 0x000fe20000880000 */
[----:B------:R-:W5:Y:S01]  /*0540*/  @!UP1 S2UR UR11, SR_CgaCtaId ;  /* 0x00000000000b99c3 */ /* 0x000f620000008800 */
[----:B------:R-:W-:Y:S01]  /*0550*/  VOTEU.ALL UP5, P1 ;  /* 0x00000000003f7886 */ /* 0x000fe200008a0000 */
[----:B------:R-:W-:Y:S01]  /*0560*/  ISETP.NE.AND P1, PT, RZ, UR16, PT ;  /* 0x00000010ff007c0c */ /* 0x000fe2000bf25270 */
[----:B-1----:R-:W-:-:S02]  /*0570*/  @!UP0 ULEA UR9, UR7, UR6, 0x18 ;  /* 0x0000000607098291 */ /* 0x002fc4000f8ec03f */
[----:B------:R-:W-:-:S04]  /*0580*/  @!UP1 UIADD3 UR6, -UR12, 0x100000, URZ ;  /* 0x001000000c069890 */ /* 0x000fc8000fffe13f */
[----:B------:R-:W-:Y:S02]  /*0590*/  @!UP1 USHF.L.U32 UR7, UR6, 0xb, URZ ;  /* 0x0000000b06079899 */ /* 0x000fe4000800063f */
[----:B------:R-:W-:Y:S01]  /*05a0*/  @!UP1 USHF.L.U32 UR6, UR6, 0x1, URZ ;  /* 0x0000000106069899 */ /* 0x000fe2000800063f */
[----:B------:R-:W-:Y:S01]  /*05b0*/  VOTEU.ALL UP0, P0 ;  /* 0x00000000003f7886 */ /* 0x000fe20000000000 */
[----:B-----5:R-:W-:Y:S01]  /*05c0*/  @!UP1 ULEA UR10, UR11, UR10, 0x18 ;  /* 0x0000000a0b0a9291 */ /* 0x020fe2000f8ec03f */
[----:B------:R-:W-:Y:S01]  /*05d0*/  VOTEU.ALL UP1, P0 ;  /* 0x00000000003f7886 */ /* 0x000fe20000020000 */
[----:B------:R-:W1:Y:S02]  /*05e0*/  FENCE.VIEW.ASYNC.S ;  /* 0x00000000000073c6 */ /* 0x000e640000000000 */
[----:B-1----:R-:W2:Y:S02]  /*05f0*/  @!UP0 SYNCS.EXCH.64 URZ, [UR9+0x70], UR4 ;  /* 0x00007004093f85b2 */ /* 0x002ea40008000100 */
[----:B------:R1:W2:Y:S01]  /*0600*/  @!UP1 SYNCS.EXCH.64 URZ, [UR9+0x78], UR4 ;  /* 0x00007804093f95b2 */ /* 0x0002a20008000100 */
[----:B------:R-:W-:Y:S01]  /*0610*/  NOP ;  /* 0x0000000000007918 */ /* 0x000fe20000000000 */
[----:B-1----:R-:W-:-:S02]  /*0620*/  ULDC.64 UR4, c[0x0][0x598] ;  /* 0x0001660000047ab9 */ /* 0x002fc40000000a00 */
[----:B------:R-:W-:Y:S02]  /*0630*/  ISETP.NE.U32.AND P0, PT, RZ, UR4, PT ;  /* 0x00000004ff007c0c */ /* 0x000fe4000bf05070 */
[----:B------:R1:W2:Y:S02]  /*0640*/  @!UP2 SYNCS.EXCH.64 URZ, [UR10+0x50], UR6 ;  /* 0x000050060a3fa5b2 */ /* 0x0002a40008000100 */
[----:B------:R-:W-:Y:S01]  /*0650*/  ISETP.NE.AND.EX P0, PT, RZ, UR5, PT, P0 ;  /* 0x00000005ff007c0c */ /* 0x000fe2000bf05300 */
[----:B------:R1:W2:Y:S01]  /*0660*/  @!UP3 SYNCS.EXCH.64 URZ, [UR10+0x58], UR6 ;  /* 0x000058060a3fb5b2 */ /* 0x0002a20008000100 */
[----:B------:R1:W2:Y:S01]  /*0670*/  @!UP4 SYNCS.EXCH.64 URZ, [UR10+0x60], UR6 ;  /* 0x000060060a3fc5b2 */ /* 0x0002a20008000100 */
[----:B------:R1:W2:Y:S01]  /*0680*/  @!UP5 SYNCS.EXCH.64 URZ, [UR10+0x68], UR6 ;  /* 0x000068060a3fd5b2 */ /* 0x0002a20008000100 */
[----:B------:R-:W-:Y:S01]  /*0690*/  NOP ;  /* 0x0000000000007918 */ /* 0x000fe20000000000 */
[----:B--234-:R-:W-:Y:S08]  /*06a0*/  BAR.SYNC.DEFER_BLOCKING 0x0 ;  /* 0x0000000000007b1d */ /* 0x01cff00000010000 */
[----:B01----:R-:W-:Y:S05]  /*06b0*/  @!P0 BRA `(.L_x_3) ;  /* 0x00000000001c8947 */ /* 0x003fea0003800000 */
[----:B------:R-:W0:Y:S02]  /*06c0*/  LDC.64 R2, c[0x0][0x598] ;  /* 0x00016600ff027b82 */ /* 0x000e240000000a00 */
[----:B0-----:R-:W2:Y:S02]  /*06d0*/  LDG.E.64 R2, desc[UR22][R2.64] ;  /* 0x0000001602027981 */ /* 0x001ea4000c1e1b00 */
[----:B--2---:R-:W-:-:S04]  /*06e0*/  ISETP.NE.U32.AND P0, PT, R2, RZ, PT ;  /* 0x000000ff0200720c */ /* 0x004fc80003f05070 */
[----:B------:R-:W-:-:S13]  /*06f0*/  ISETP.NE.AND.EX P0, PT, R3, RZ, PT, P0 ;  /* 0x000000ff0300720c */ /* 0x000fda0003f05300 */
[----:B------:R-:W-:Y:S05]  /*0700*/  @!P0 BRA `(.L_x_3) ;  /* 0x0000000000088947 */ /* 0x000fea0003800000 */
[----:B------:R2:W5:Y:S01]  /*0710*/  LD.E R6, desc[UR22][R2.64] ;  /* 0x0000001602067980 */ /* 0x000562000c101900 */
[----:B------:R-:W-:Y:S05]  /*0720*/  BRA `(.L_x_4) ;  /* 0x0000000000207947 */ /* 0x000fea0003800000 */
.L_x_3:
[----:B------:R-:W-:Y:S02]  /*0730*/  ULDC.64 UR4, c[0x0][0x588] ;  /* 0x0001620000047ab9 */ /* 0x000fe40000000a00 */
[----:B------:R-:W-:-:S04]  /*0740*/  ISETP.NE.U32.AND P0, PT, RZ, UR4, PT ;  /* 0x00000004ff007c0c */ /* 0x000fc8000bf05070 */
[----:B------:R-:W-:-:S13]  /*0750*/  ISETP.NE.AND.EX P0, PT, RZ, UR5, PT, P0 ;  /* 0x00000005ff007c0c */ /* 0x000fda000bf05300 */
[----:B------:R-:W-:Y:S05]  /*0760*/  @!P0 BRA `(.L_x_5) ;  /* 0x00000000000c8947 */ /* 0x000fea0003800000 */
[----:B------:R-:W0:Y:S02]  /*0770*/  LDC.64 R6, c[0x0][0x588] ;  /* 0x00016200ff067b82 */ /* 0x000e240000000a00 */
[----:B0-----:R1:W5:Y:S01]  /*0780*/  LDG.E R6, desc[UR22][R6.64] ;  /* 0x0000001606067981 */ /* 0x001362000c1e1900 */
[----:B------:R-:W-:Y:S05]  /*0790*/  BRA `(.L_x_4) ;  /* 0x0000000000047947 */ /* 0x000fea0003800000 */
.L_x_5:
[----:B------:R-:W0:Y:S02]  /*07a0*/  LDC R6, c[0x0][0x580] ;  /* 0x00016000ff067b82 */ /* 0x000e240000000800 */
.L_x_4:
[----:B------:R-:W-:Y:S02]  /*07b0*/  ULDC.64 UR4, c[0x0][0x5a0] ;  /* 0x0001680000047ab9 */ /* 0x000fe40000000a00 */
[----:B------:R-:W-:-:S04]  /*07c0*/  ISETP.NE.U32.AND P0, PT, RZ, UR4, PT ;  /* 0x00000004ff007c0c */ /* 0x000fc8000bf05070 */
[----:B------:R-:W-:-:S13]  /*07d0*/  ISETP.NE.AND.EX P0, PT, RZ, UR5, PT, P0 ;  /* 0x00000005ff007c0c */ /* 0x000fda000bf05300 */
[----:B------:R-:W-:Y:S05]  /*07e0*/  @!P0 BRA `(.L_x_6) ;  /* 0x00000000001c8947 */ /* 0x000fea0003800000 */
[----:B--2---:R-:W2:Y:S02]  /*07f0*/  LDC.64 R2, c[0x0][0x5a0] ;  /* 0x00016800ff027b82 */ /* 0x004ea40000000a00 */
[----:B--2---:R-:W2:Y:S02]  /*0800*/  LDG.E.64 R2, desc[UR22][R2.64] ;  /* 0x0000001602027981 */ /* 0x004ea4000c1e1b00 */
[----:B--2---:R-:W-:-:S04]  /*0810*/  ISETP.NE.U32.AND P0, PT, R2, RZ, PT ;  /* 0x000000ff0200720c */ /* 0x004fc80003f05070 */
[----:B------:R-:W-:-:S13]  /*0820*/  ISETP.NE.AND.EX P0, PT, R3, RZ, PT, P0 ;  /* 0x000000ff0300720c */ /* 0x000fda0003f05300 */
[----:B------:R-:W-:Y:S05]  /*0830*/  @!P0 BRA `(.L_x_6) ;  /* 0x0000000000088947 */ /* 0x000fea0003800000 */
[----:B-1----:R4:W5:Y:S01]  /*0840*/  LD.E R7, desc[UR22][R2.64] ;  /* 0x0000001602077980 */ /* 0x002962000c101900 */
[----:B------:R-:W-:Y:S05]  /*0850*/  BRA `(.L_x_7) ;  /* 0x0000000000207947 */ /* 0x000fea0003800000 */
.L_x_6:
[----:B------:R-:W-:Y:S02]  /*0860*/  ULDC.64 UR4, c[0x0][0x590] ;  /* 0x0001640000047ab9 */ /* 0x000fe40000000a00 */
[----:B------:R-:W-:-:S04]  /*0870*/  ISETP.NE.U32.AND P0, PT, RZ, UR4, PT ;  /* 0x00000004ff007c0c */ /* 0x000fc8000bf05070 */
[----:B------:R-:W-:-:S13]  /*0880*/  ISETP.NE.AND.EX P0, PT, RZ, UR5, PT, P0 ;  /* 0x00000005ff007c0c */ /* 0x000fda000bf05300 */
[----:B------:R-:W-:Y:S05]  /*0890*/  @!P0 BRA `(.L_x_8) ;  /* 0x00000000000c8947 */ /* 0x000fea0003800000 */
[----:B--2---:R-:W1:Y:S02]  /*08a0*/  LDC.64 R2, c[0x0][0x590] ;  /* 0x00016400ff027b82 */ /* 0x004e640000000a00 */
[----:B-1----:R3:W5:Y:S01]  /*08b0*/  LDG.E R7, desc[UR22][R2.64] ;  /* 0x0000001602077981 */ /* 0x002762000c1e1900 */
[----:B------:R-:W-:Y:S05]  /*08c0*/  BRA `(.L_x_7) ;  /* 0x0000000000047947 */ /* 0x000fea0003800000 */
.L_x_8:
[----:B-1----:R-:W1:Y:S02]  /*08d0*/  LDC R7, c[0x0][0x584] ;  /* 0x00016100ff077b82 */ /* 0x002e640000000800 */
.L_x_7:
[----:B------:R-:W0:Y:S01]  /*08e0*/  S2UR UR11, SR_CTAID.Y ;  /* 0x00000000000b79c3 */ /* 0x000e220000002600 */
[----:B------:R-:W-:Y:S01]  /*08f0*/  ULDC UR5, c[0x0][0x65c] ;  /* 0x0001970000057ab9 */ /* 0x000fe20000000800 */
[----:B------:R-:W-:Y:S01]  /*0900*/  UISETP.NE.AND UP0, UPT, UR16, 0x2, UPT ;  /* 0x000000021000788c */ /* 0x000fe2000bf05270 */
[----:B------:R-:W-:Y:S01]  /*0910*/  PRMT R9, RZ, 0x7610, R9 ;  /* 0x00007610ff097816 */ /* 0x000fe20000000009 */
[----:B------:R-:W-:Y:S01]  /*0920*/  UISETP.NE.AND UP2, UPT, UR5, 0x1, UPT ;  /* 0x000000010500788c */ /* 0x000fe2000bf45270 */
[----:B------:R-:W-:Y:S02]  /*0930*/  IMAD.MOV.U32 R5, RZ, RZ, -0x1 ;  /* 0xffffffffff057424 */ /* 0x000fe400078e00ff */
[----:B------:R-:W-:Y:S01]  /*0940*/  IMAD.MOV.U32 R4, RZ, RZ, -0x1 ;  /* 0xffffffffff047424 */ /* 0x000fe200078e00ff */
[----:B------:R-:W0:Y:S07]  /*0950*/  S2UR UR4, SR_CTAID.X ;  /* 0x00000000000479c3 */ /* 0x000e2e0000002500 */
[----:B------:R-:W-:Y:S01]  /*0960*/  @UP2 ULDC UR14, c[0x0][0x10] ;  /* 0x00000400000e2ab9 */ /* 0x000fe20000000800 */
[----:B------:R-:W-:Y:S01]  /*0970*/  @UP2 UMOV UR7, URZ ;  /* 0x0000003f00072c82 */ /* 0x000fe20008000000 */
[----:B------:R-:W-:Y:S01]  /*0980*/  @UP2 UMOV UR5, URZ ;  /* 0x0000003f00052c82 */ /* 0x000fe20008000000 */
[----:B------:R-:W-:Y:S01]  /*0990*/  @!UP2 ULDC UR10, c[0x0][0xc] ;  /* 0x00000300000aaab9 */ /* 0x000fe20000000800 */
[----:B--234-:R-:W2:Y:S01]  /*09a0*/  LDC.64 R2, c[0x0][0x650] ;  /* 0x00019400ff027b82 */ /* 0x01cea20000000a00 */
[----:B0-----:R-:W-:-:S02]  /*09b0*/  @UP2 UMOV UR9, UR11 ;  /* 0x0000000b00092c82 */ /* 0x001fc40008000000 */
[----:B------:R-:W-:Y:S01]  /*09c0*/  @UP2 UMOV UR6, UR9 ;  /* 0x0000000900062c82 */ /* 0x000fe20008000000 */
[----:B------:R-:W-:Y:S01]  /*09d0*/  @!UP2 UMOV UR9, UR11 ;  /* 0x0000000b0009ac82 */ /* 0x000fe20008000000 */
[----:B------:R-:W-:-:S03]  /*09e0*/  @UP2 UIMAD.WIDE.U32 UR14, UR4, UR14, UR6 ;  /* 0x0000000e040e22a5 */ /* 0x000fc6000f8e0006 */
[----:B------:R-:W-:Y:S01]  /*09f0*/  ULDC UR6, c[0x0][0xc] ;  /* 0x0000030000067ab9 */ /* 0x000fe20000000800 */
[----:B------:R-:W-:Y:S01]  /*0a00*/  @UP2 UIADD3 UR15, UR15, UR5, URZ ;  /* 0x000000050f0f2290 */ /* 0x000fe2000fffe03f */
[----:B------:R-:W-:Y:S02]  /*0a10*/  ULDC UR7, c[0x0][0x10] ;  /* 0x0000040000077ab9 */ /* 0x000fe40000000800 */
[----:B------:R-:W-:Y:S01]  /*0a20*/  UMOV UR5, URZ ;  /* 0x0000003f00057c82 */ /* 0x000fe20008000000 */
[----:B------:R-:W-:Y:S02]  /*0a30*/  UIMAD.WIDE.U32 UR6, UR6, UR7, URZ ;  /* 0x00000007060672a5 */ /* 0x000fe4000f8e003f */
[----:B------:R-:W-:Y:S01]  /*0a40*/  @!UP2 UIMAD.WIDE.U32 UR10, UR10, UR9, UR4 ;  /* 0x000000090a0aa2a5 */ /* 0x000fe2000f8e0004 */
[----:B------:R-:W-:Y:S02]  /*0a50*/  ULDC UR12, c[0x0][0x14] ;  /* 0x00000500000c7ab9 */ /* 0x000fe40000000800 */
[----:B------:R-:W-:-:S02]  /*0a60*/  UIMAD.WIDE.U32 UR20, UR6, UR12, URZ ;  /* 0x0000000c061472a5 */ /* 0x000fc4000f8e003f */
[----:B------:R-:W-:Y:S02]  /*0a70*/  UIMAD UR7, UR7, UR12, URZ ;  /* 0x0000000c070772a4 */ /* 0x000fe4000f8e023f */
[----:B------:R-:W-:Y:S01]  /*0a80*/  @!UP2 UMOV UR14, UR10 ;  /* 0x0000000a000eac82 */ /* 0x000fe20008000000 */
[----:B------:R-:W-:Y:S01]  /*0a90*/  @!UP2 UMOV UR15, UR11 ;  /* 0x0000000b000fac82 */ /* 0x000fe20008000000 */
[----:B------:R-:W-:Y:S02]  /*0aa0*/  UIADD3 UR7, UR21, UR7, URZ ;  /* 0x0000000715077290 */ /* 0x000fe4000fffe03f */
[----:B------:R-:W-:-:S04]  /*0ab0*/  UIADD3 UR6, UP1, UR14, UR20, URZ ;  /* 0x000000140e067290 */ /* 0x000fc8000ff3e03f */
[----:B------:R-:W-:Y:S02]  /*0ac0*/  UIADD3.X UR10, UR15, UR7, URZ, UP1, !UPT ;  /* 0x000000070f0a7290 */ /* 0x000fe40008ffe43f */
[----:B------:R-:W-:Y:S02]  /*0ad0*/  USEL UR6, UR6, UR14, !UP0 ;  /* 0x0000000e06067287 */ /* 0x000fe4000c000000 */
[----:B------:R-:W-:-:S04]  /*0ae0*/  USEL UR10, UR10, UR15, !UP0 ;  /* 0x0000000f0a0a7287 */ /* 0x000fc8000c000000 */
[----:B--2---:R-:W-:Y:S01]  /*0af0*/  ISETP.LE.U32.AND P0, PT, R2, UR6, PT ;  /* 0x0000000602007c0c */ /* 0x004fe2000bf03070 */
[----:B------:R-:W-:Y:S02]  /*0b00*/  IMAD.U32 R2, RZ, RZ, UR6 ;  /* 0x00000006ff027e24 */ /* 0x000fe4000f8e00ff */
[----:B------:R-:W-:-:S05]  /*0b10*/  IMAD.U32 R0, RZ, RZ, UR10 ;  /* 0x0000000aff007e24 */ /* 0x000fca000f8e00ff */
[----:B------:R-:W-:Y:S01]  /*0b20*/  ISETP.GE.U32.AND.EX P0, PT, R0, R3, PT, P0 ;  /* 0x000000030000720c */ /* 0x000fe20003f06100 */
[----:B------:R-:W-:Y:S02]  /*0b30*/  IMAD.U32 R3, RZ, RZ, UR10 ;  /* 0x0000000aff037e24 */ /* 0x000fe4000f8e00ff */
[----:B------:R-:W-:-:S10]  /*0b40*/  IMAD.MOV.U32 R0, RZ, RZ, -0x1 ;  /* 0xffffffffff007424 */ /* 0x000fd400078e00ff */
[----:B------:R-:W-:Y:S05]  /*0b50*/  @P0 BRA `(.L_x_9) ;  /* 0x0000000400880947 */ /* 0x000fea0003800000 */
[----:B------:R-:W-:Y:S01]  /*0b60*/  I2FP.F32.U32 R0, UR4 ;  /* 0x0000000400007c45 */ /* 0x000fe20008201000 */
[----:B------:R-:W-:Y:S01]  /*0b70*/  ULDC.64 UR18, c[0x0][0x628] ;  /* 0x00018a0000127ab9 */ /* 0x000fe20000000a00 */
[----:B------:R-:W-:Y:S01]  /*0b80*/  ULDC UR6, c[0x0][0x150] ;  /* 0x0000540000067ab9 */ /* 0x000fe20000000800 */
[----:B------:R-:W-:Y:S01]  /*0b90*/  ISETP.NE.U32.AND P0, PT, RZ, UR18, PT ;  /* 0x00000012ff007c0c */ /* 0x000fe2000bf05070 */
[----:B------:R-:W-:Y:S01]  /*0ba0*/  ULDC UR25, c[0x0][0x630] ;  /* 0x00018c0000197ab9 */ /* 0x000fe20000000800 */
[----:B------:R-:W-:Y:S01]  /*0bb0*/  FMUL R0, R0, UR6 ;  /* 0x0000000600007c20 */ /* 0x000fe20008400000 */
[----:B------:R-:W-:Y:S01]  /*0bc0*/  R2UR UR26, R2 ;  /* 0x00000000021a72ca */ /* 0x000fe200000e0000 */
[----:B------:R-:W-:Y:S01]  /*0bd0*/  ULDC UR28, c[0x0][0x154] ;  /* 0x00005500001c7ab9 */ /* 0x000fe20000000800 */
[----:B------:R-:W-:Y:S01]  /*0be0*/  ISETP.NE.AND.EX P0, PT, RZ, UR19, PT, P0 ;  /* 0x00000013ff007c0c */ /* 0x000fe2000bf05300 */
[----:B------:R0:W2:Y:S01]  /*0bf0*/  F2I.U32.TRUNC.NTZ R4, R0 ;  /* 0x0000000000047305 */ /* 0x0000a2000020f000 */
[----:B------:R-:W-:-:S02]  /*0c00*/  R2UR UR27, R3 ;  /* 0x00000000031b72ca */ /* 0x000fc400000e0000 */
[----:B------:R-:W-:Y:S02]  /*0c10*/  R2UR UR10, R2 ;  /* 0x00000000020a72ca */ /* 0x000fe400000e0000 */
[----:B------:R-:W-:-:S07]  /*0c20*/  R2UR UR11, R3 ;  /* 0x00000000030b72ca */ /* 0x000fce00000e0000 */
[----:B0-----:R-:W-:Y:S08]  /*0c30*/  @!P0 BRA `(.L_x_10) ;  /* 0x0000000000308947 */ /* 0x001ff00003800000 */
[----:B------:R-:W-:Y:S01]  /*0c40*/  R2UR UR10, R2 ;  /* 0x00000000020a72ca */ /* 0x000fe200000e0000 */
[----:B------:R-:W-:Y:S01]  /*0c50*/  ULDC UR6, c[0x0][0x634] ;  /* 0x00018d0000067ab9 */ /* 0x000fe20000000800 */
[----:B------:R-:W-:-:S11]  /*0c60*/  R2UR UR12, R3 ;  /* 0x00000000030c72ca */ /* 0x000fd600000e0000 */
[----:B------:R-:W-:-:S04]  /*0c70*/  UIADD3 UR6, UP1, UR10, UR6, URZ ;  /* 0x000000060a067290 */ /* 0x000fc8000ff3e03f */
[----:B------:R-:W-:-:S04]  /*0c80*/  UIADD3.X UR12, URZ, UR12, URZ, UP1, !UPT ;  /* 0x0000000c3f0c7290 */ /* 0x000fc80008ffe43f */
[----:B------:R-:W-:-:S04]  /*0c90*/  UIMAD.WIDE.U32 UR10, UR12, UR18, URZ ;  /* 0x000000120c0a72a5 */ /* 0x000fc8000f8e003f */
[----:B------:R-:W-:Y:S02]  /*0ca0*/  UIMAD.WIDE.U32 UR14, UP1, UR6, UR19, UR10 ;  /* 0x00000013060e72a5 */ /* 0x000fe4000f82000a */
[----:B------:R-:W-:Y:S02]  /*0cb0*/  UIMAD.WIDE.U32 UR10, UR6, UR18, URZ ;  /* 0x00000012060a72a5 */ /* 0x000fe4000f8e003f */
[----:B------:R-:W-:Y:S02]  /*0cc0*/  UIADD3.X UR17, URZ, URZ, URZ, UP1, !UPT ;  /* 0x0000003f3f117290 */ /* 0x000fe40008ffe43f */
[----:B------:R-:W-:Y:S01]  /*0cd0*/  UIADD3 URZ, UP1, UR11, UR14, URZ ;  /* 0x0000000e0b3f7290 */ /* 0x000fe2000ff3e03f */
[----:B------:R-:W-:-:S03]  /*0ce0*/  UMOV UR16, UR15 ;  /* 0x0000000f00107c82 */ /* 0x000fc60008000000 */
[----:B------:R-:W-:-:S12]  /*0cf0*/  UIMAD.WIDE.U32.X UR10, UR12, UR19, UR16, UP1 ;  /* 0x000000130c0a72a5 */ /* 0x000fd800088e0410 */
.L_x_10:
[----:B------:R-:W-:Y:S01]  /*0d00*/  USHF.R.U64 UR5, UR10, UR25, UR11 ;  /* 0x000000190a057299 */ /* 0x000fe2000800120b */
[----:B------:R-:W-:Y:S01]  /*0d10*/  I2FP.F32.U32 R0, UR9 ;  /* 0x0000000900007c45 */ /* 0x000fe20008201000 */
[----:B------:R-:W-:Y:S01]  /*0d20*/  USHF.R.U32.HI UR6, URZ, UR25, UR11 ;  /* 0x000000193f067299 */ /* 0x000fe2000801160b */
[----:B--2---:R-:W-:Y:S01]  /*0d30*/  R2UR UR16, R4 ;  /* 0x00000000041072ca */ /* 0x004fe200000e0000 */
[----:B------:R-:W-:Y:S02]  /*0d40*/  UIADD3 UR19, UP1, URZ, -UR5, URZ ;  /* 0x800000053f137290 */ /* 0x000fe4000ff3e03f */
[----:B------:R-:W-:Y:S01]  /*0d50*/  FMUL R0, R0, UR28 ;  /* 0x0000001c00007c20 */ /* 0x000fe20008400000 */
[----:B------:R-:W-:Y:S01]  /*0d60*/  ULDC.64 UR10, c[0x0][0x620] ;  /* 0x00018800000a7ab9 */ /* 0x000fe20000000a00 */
[----:B------:R-:W-:Y:S01]  /*0d70*/  UIADD3.X UR6, URZ, ~UR6, URZ, UP1, !UPT ;  /* 0x800000063f067290 */ /* 0x000fe20008ffe43f */
[----:B------:R-:W-:Y:S01]  /*0d80*/  UMOV UR14, UR26 ;  /* 0x0000001a000e7c82 */ /* 0x000fe20008000000 */
[----:B------:R-:W-:-:S02]  /*0d90*/  UMOV UR15, UR27 ;  /* 0x0000001b000f7c82 */ /* 0x000fc40008000000 */
[----:B------:R-:W-:Y:S01]  /*0da0*/  UIMAD UR6, UR6, UR10, URZ ;  /* 0x0000000a060672a4 */ /* 0x000fe2000f8e023f */
[----:B------:R-:W0:Y:S01]  /*0db0*/  F2I.U32.TRUNC.NTZ R0, R0 ;  /* 0x0000000000007305 */ /* 0x000e22000020f000 */
[----:B------:R-:W-:Y:S02]  /*0dc0*/  UIMAD.WIDE.U32 UR14, UR19, UR10, UR14 ;  /* 0x0000000a130e72a5 */ /* 0x000fe4000f8e000e */
[----:B------:R-:W-:Y:S01]  /*0dd0*/  UIMAD UR19, UR19, UR11, UR6 ;  /* 0x0000000b131372a4 */ /* 0x000fe2000f8e0206 */
[----:B------:R-:W-:Y:S01]  /*0de0*/  ULDC UR30, c[0x0][0x658] ;  /* 0x00019600001e7ab9 */ /* 0x000fe20000000800 */
[----:B------:R-:W-:Y:S02]  /*0df0*/  UMOV UR28, 0xffffffff ;  /* 0xffffffff001c7882 */ /* 0x000fe40000000000 */
[----:B------:R-:W-:Y:S01]  /*0e00*/  UIADD3 UR19, UR15, UR19, URZ ;  /* 0x000000130f137290 */ /* 0x000fe2000fffe03f */
[----:B------:R-:W-:Y:S01]  /*0e10*/  ULDC UR25, c[0x0][0x618] ;  /* 0x0001860000197ab9 */ /* 0x000fe20000000800 */
[----:B------:R-:W-:Y:S01]  /*0e20*/  ULDC.64 UR10, c[0x0][0x640] ;  /* 0x00019000000a7ab9 */ /* 0x000fe20000000a00 */
[----:B------:R-:W-:Y:S01]  /*0e30*/  USHF.L.U32 UR15, UR28, UR30, URZ ;  /* 0x0000001e1c0f7299 */ /* 0x000fe2000800063f */
[----:B------:R-:W-:Y:S01]  /*0e40*/  ISETP.NE.U32.AND P0, PT, RZ, UR10, PT ;  /* 0x0000000aff007c0c */ /* 0x000fe2000bf05070 */
[----:B------:R-:W-:-:S02]  /*0e50*/  USHF.R.U64 UR28, UR14, UR25, UR19 ;  /* 0x000000190e1c7299 */ /* 0x000fc40008001213 */
[----:B------:R-:W-:Y:S01]  /*0e60*/  USHF.R.U32.HI UR14, URZ, UR25, UR19 ;  /* 0x000000193f0e7299 */ /* 0x000fe20008011613 */
[----:B0-----:R-:W-:Y:S01]  /*0e70*/  R2UR UR18, R0 ;  /* 0x00000000001272ca */ /* 0x001fe200000e0000 */
[----:B------:R-:W-:Y:S01]  /*0e80*/  ULDC UR27, c[0x0][0x608] ;  /* 0x00018200001b7ab9 */ /* 0x000fe20000000800 */
[----:B------:R-:W-:Y:S01]  /*0e90*/  ISETP.NE.AND.EX P0, PT, RZ, UR11, PT, P0 ;  /* 0x0000000bff007c0c */ /* 0x000fe2000bf05300 */
[----:B------:R-:W-:Y:S02]  /*0ea0*/  USHF.R.U64 UR32, UR28, UR27, UR14 ;  /* 0x0000001b1c207299 */ /* 0x000fe4000800120e */
[----:B------:R-:W-:Y:S01]  /*0eb0*/  USHF.R.U32.HI UR14, URZ, UR27, UR14 ;  /* 0x0000001b3f0e7299 */ /* 0x000fe2000801160e */
[----:B------:R-:W-:Y:S01]  /*0ec0*/  UMOV UR26, 0x1 ;  /* 0x00000001001a7882 */ /* 0x000fe20000000000 */
[----:B------:R-:W-:Y:S02]  /*0ed0*/  UIADD3 UR16, -UR16, URZ, URZ ;  /* 0x0000003f10107290 */ /* 0x000fe4000fffe13f */
[----:B------:R-:W-:-:S02]  /*0ee0*/  USHF.R.U64 UR33, UR32, UR30, UR14 ;  /* 0x0000001e20217299 */ /* 0x000fc4000800120e */
[----:B------:R-:W-:Y:S01]  /*0ef0*/  USHF.L.U32 UR25, UR26, UR30, URZ ;  /* 0x0000001e1a197299 */ /* 0x000fe2000800063f */
[----:B------:R-:W-:Y:S01]  /*0f00*/  ULDC UR17, c[0x0][0x144] ;  /* 0x0000510000117ab9 */ /* 0x000fe20000000800 */
[----:B------:R-:W-:Y:S01]  /*0f10*/  ULDC UR6, c[0x0][0x600] ;  /* 0x0001800000067ab9 */ /* 0x000fe20000000800 */
[----:B------:R-:W-:Y:S02]  /*0f20*/  ULOP3.LUT UR26, URZ, UR15, URZ, 0x33, !UPT ;  /* 0x0000000f3f1a7292 */ /* 0x000fe4000f8e333f */
[----:B------:R-:W-:Y:S02]  /*0f30*/  USHF.R.U32.HI UR15, URZ, UR30, UR14 ;  /* 0x0000001e3f0f7299 */ /* 0x000fe4000801160e */
[----:B------:R-:W-:Y:S02]  /*0f40*/  UIADD3 UR12, UR6, -0x1, URZ ;  /* 0xffffffff060c7890 */ /* 0x000fe4000fffe03f */
[----:B------:R-:W-:Y:S02]  /*0f50*/  UIADD3 UR29, -UR18, URZ, URZ ;  /* 0x0000003f121d7290 */ /* 0x000fe4000fffe13f */
[----:B------:R-:W-:Y:S01]  /*0f60*/  UIMAD UR4, UR17, UR16, UR4 ;  /* 0x00000010110472a4 */ /* 0x000fe2000f8e0204 */
[----:B------:R-:W-:Y:S01]  /*0f70*/  ULDC UR34, c[0x0][0x148] ;  /* 0x0000520000227ab9 */ /* 0x000fe20000000800 */
[----:B------:R-:W-:Y:S01]  /*0f80*/  ULDC UR30, c[0x0][0x648] ;  /* 0x00019200001e7ab9 */ /* 0x000fe20000000800 */
[----:B------:R-:W-:Y:S01]  /*0f90*/  ULDC UR31, c[0x0][0x638] ;  /* 0x00018e00001f7ab9 */ /* 0x000fe20000000800 */
[----:B------:R-:W-:Y:S01]  /*0fa0*/  UMOV UR14, UR33 ;  /* 0x00000021000e7c82 */ /* 0x000fe20008000000 */
[----:B------:R-:W-:Y:S07]  /*0fb0*/  @!P0 BRA `(.L_x_11) ;  /* 0x0000000000308947 */ /* 0x000fee0003800000 */
[----:B------:R-:W-:Y:S02]  /*0fc0*/  ULDC UR18, c[0x0][0x64c] ;  /* 0x0001930000127ab9 */ /* 0x000fe40000000800 */
        /* <DEDUP_REMOVED lines=8> */
[----:B------:R-:W-:-:S07]  /*1050*/  UIMAD.WIDE.U32.X UR10, UR27, UR11, UR18, UP1 ;  /* 0x0000000b1b0a72a5 */ /* 0x000fce00088e0412 */
[----:B------:R-:W-:Y:S01]  /*1060*/  UMOV UR14, UR10 ;  /* 0x0000000a000e7c82 */ /* 0x000fe20008000000 */
[----:B------:R-:W-:-:S05]  /*1070*/  UMOV UR15, UR11 ;  /* 0x0000000b000f7c82 */ /* 0x000fca0008000000 */
.L_x_11:
[----:B------:R-:W-:Y:S01]  /*1080*/  USHF.R.U64 UR10, UR14, UR30, UR15 ;  /* 0x0000001e0e0a7299 */ /* 0x000fe2000800120f */
[----:B------:R-:W-:Y:S01]  /*1090*/  IMAD.MOV.U32 R9, RZ, RZ, 0x1 ;  /* 0x00000001ff097424 */ /* 0x000fe200078e00ff */
[----:B------:R-:W-:Y:S01]  /*10a0*/  @UP2 UIMAD UR4, UR34, UR29, UR9 ;  /* 0x0000001d220422a4 */ /* 0x000fe2000f8e0209 */
[----:B------:R-:W-:Y:S01]  /*10b0*/  IMAD.U32 R0, RZ, RZ, UR5 ;  /* 0x00000005ff007e24 */ /* 0x000fe2000f8e00ff */
[----:B------:R-:W-:Y:S02]  /*10c0*/  ULOP3.LUT UR26, UR32, UR26, URZ, 0xc0, !UPT ;  /* 0x0000001a201a7292 */ /* 0x000fe4000f8ec03f */
[----:B------:R-:W-:Y:S02]  /*10d0*/  UIADD3 UR9, -UR10, URZ, URZ ;  /* 0x0000003f0a097290 */ /* 0x000fe4000fffe13f */
[----:B------:R-:W-:Y:S02]  /*10e0*/  ULOP3.LUT UR12, UR28, UR12, URZ, 0xc0, !UPT ;  /* 0x0000000c1c0c7292 */ /* 0x000fe4000f8ec03f */
[----:B------:R-:W-:-:S02]  /*10f0*/  UIMAD UR25, UR25, UR10, UR26 ;  /* 0x0000000a191972a4 */ /* 0x000fc4000f8e021a */
[----:B------:R-:W-:Y:S01]  /*1100*/  UIMAD UR9, UR9, UR31, UR33 ;  /* 0x0000001f090972a4 */ /* 0x000fe2000f8e0221 */
[----:B------:R-:W-:Y:S02]  /*1110*/  ULDC UR10, c[0x0][0x610] ;  /* 0x00018400000a7ab9 */ /* 0x000fe40000000800 */
[----:B------:R-:W-:Y:S02]  /*1120*/  UIMAD UR4, UR25, UR10, UR4 ;  /* 0x0000000a190472a4 */ /* 0x000fe4000f8e0204 */
[----:B------:R-:W-:-:S04]  /*1130*/  UIMAD UR9, UR9, UR6, UR12 ;  /* 0x00000006090972a4 */ /* 0x000fc8000f8e020c */
[----:B------:R-:W-:Y:S02]  /*1140*/  USEL UR6, UR9, UR4, !UP2 ;  /* 0x0000000409067287 */ /* 0x000fe4000d000000 */
[----:B------:R-:W-:-:S04]  /*1150*/  USEL UR4, UR4, UR9, !UP2 ;  /* 0x0000000904047287 */ /* 0x000fc8000d000000 */
[----:B------:R-:W-:Y:S02]  /*1160*/  IMAD.U32 R4, RZ, RZ, UR6 ;  /* 0x00000006ff047e24 */ /* 0x000fe4000f8e00ff */
[----:B------:R-:W-:-:S07]  /*1170*/  IMAD.U32 R5, RZ, RZ, UR4 ;  /* 0x00000004ff057e24 */ /* 0x000fce000f8e00ff */
.L_x_9:
[----:B------:R-:W-:Y:S02]  /*1180*/  ULDC UR4, c[0x0][0x28c] ;  /* 0x0000a30000047ab9 */ /* 0x000fe40000000800 */
[----:B------:R-:W-:-:S04]  /*1190*/  UIADD3 UR4, UR4, 0x1f, URZ ;  /* 0x0000001f04047890 */ /* 0x000fc8000fffe03f */
[----:B------:R-:W-:-:S04]  /*11a0*/  USHF.R.S32.HI UR5, URZ, 0x1f, UR4 ;  /* 0x0000001f3f057899 */ /* 0x000fc80008011404 */
[----:B------:R-:W-:-:S04]  /*11b0*/  ULEA.HI UR5, UR5, UR4, URZ, 0x5 ;  /* 0x0000000405057291 */ /* 0x000fc8000f8f283f */
[----:B------:R-:W-:Y:S01]  /*11c0*/  USHF.R.S32.HI UR14, URZ, 0x5, UR5 ;  /* 0x000000053f0e7899 */ /* 0x000fe20008011405 */
[----:B------:R-:W-:Y:S11]  /*11d0*/  @!P1 BRA `(.L_x_12) ;  /* 0x0000006c007c9947 */ /* 0x000ff60003800000 */
[----:B------:R-:W-:-:S06]  /*11e0*/  UISETP.GT.U32.AND UP1, UPT, UR24, 0x1, UPT ;  /* 0x000000011800788c */ /* 0x000fcc000bf24070 */
[----:B------:R-:W-:-:S13]  /*11f0*/  PLOP3.LUT P0, PT, PT, PT, UP1, 0x80, 0x0 ;  /* 0x000000000000781c */ /* 0x000fda0003f0f018 */
[----:B------:R-:W-:Y:S05]  /*1200*/  @P0 EXIT ;  /* 0x000000000000094d */ /* 0x000fea0003800000 */
.L_x_13:
[----:B------:R-:W-:-:S08]  /*1210*/  NOP ;  /* 0x0000000000007918 */ /* 0x000fd00000000000 */
[----:B------:R-:W0:Y:S02]  /*1220*/  USETMAXREG.TRY_ALLOC.CTAPOOL UP1, 0xe8 ;  /* 0x000000e8000079c8 */ /* 0x000e240008020600 */
[----:B0-----:R-:W-:-:S13]  /*1230*/  PLOP3.LUT P0, PT, PT, PT, UP1, 0x80, 0x0 ;  /* 0x000000000000781c */ /* 0x001fda0003f0f018 */
[----:B------:R-:W-:Y:S05]  /*1240*/  @!P0 BRA `(.L_x_13) ;  /* 0xfffffffc00f08947 */ /* 0x000fea000383ffff */
[----:B------:R-:W-:-:S13]  /*1250*/  LOP3.LUT P0, RZ, R9, 0xff, RZ, 0xc0, !PT ;  /* 0x000000ff09ff7812 */ /* 0x000fda000780c0ff */
[----:B------:R-:W-:Y:S05]  /*1260*/  @!P0 EXIT ;  /* 0x000000000000894d */ /* 0x000fea0003800000 */
[----:B------:R-:W0:Y:S01]  /*1270*/  S2UR UR5, SR_CgaCtaId ;  /* 0x00000000000579c3 */ /* 0x000e220000008800 */
[----:B------:R-:W-:Y:S01]  /*1280*/  SHF.R.S32.HI R9, RZ, 0x1f, R12 ;  /* 0x0000001fff097819 */ /* 0x000fe2000001140c */
[----:B------:R-:W-:Y:S01]  /*1290*/  VIADD R10, R13, 0xffffffff ;  /* 0xffffffff0d0a7836 */ /* 0x000fe20000000000 */
[----:B------:R-:W-:Y:S01]  /*12a0*/  UMOV UR8, 0x400 ;  /* 0x0000040000087882 */ /* 0x000fe20000000000 */
[----:B------:R-:W-:Y:S01]  /*12b0*/  USHF.R.U32.HI UR4, URZ, 0x2, UR14 ;  /* 0x000000023f047899 */ /* 0x000fe2000801160e */
[CC--:B------:R-:W-:Y:S01]  /*12c0*/  LEA.HI R8, R9.reuse, R12.reuse, RZ, 0x2 ;  /* 0x0000000c09087211 */ /* 0x0c0fe200078f10ff */
[----:B------:R-:W-:Y:S01]  /*12d0*/  ULOP3.LUT UR9, UR14, 0x3, URZ, 0xc0, !UPT ;  /* 0x000000030e097892 */ /* 0x000fe2000f8ec03f */
[----:B------:R-:W-:Y:S01]  /*12e0*/  LEA.HI R9, R9, R12, RZ, 0x5 ;  /* 0x0000000c09097211 */ /* 0x000fe200078f28ff */
[----:B------:R-:W-:Y:S01]  /*12f0*/  UISETP.LT.AND UP1, UPT, UR14, 0x1, UPT ;  /* 0x000000010e00788c */ /* 0x000fe2000bf21270 */
[--C-:B------:R-:W-:Y:S01]  /*1300*/  SHF.R.S32.HI R14, RZ, 0x2, R8.reuse ;  /* 0x00000002ff0e7819 */ /* 0x100fe20000011408 */
[----:B------:R-:W-:Y:S01]  /*1310*/  ULOP3.LUT UR4, UR4, 0x1, URZ, 0xc0, !UPT ;  /* 0x0000000104047892 */ /* 0x000fe2000f8ec03f */
[----:B------:R-:W-:Y:S01]  /*1320*/  SHF.R.S32.HI R15, RZ, 0x1f, R8 ;  /* 0x0000001fff0f7819 */ /* 0x000fe20000011408 */
[----:B------:R-:W-:Y:S01]  /*1330*/  ULDC UR6, c[0x0][0x284] ;  /* 0x0000a10000067ab9 */ /* 0x000fe20000000800 */
[----:B------:R-:W-:Y:S01]  /*1340*/  LOP3.LUT R11, R8, 0xfffffffc, RZ, 0xc0, !PT ;  /* 0xfffffffc080b7812 */ /* 0x000fe200078ec0ff */
[----:B------:R-:W-:Y:S01]  /*1350*/  USEL UR9, UR9, URZ, !UP0 ;  /* 0x0000003f09097287 */ /* 0x000fe2000c000000 */
[----:B------:R-:W-:Y:S01]  /*1360*/  LEA.HI R15, R15, R14, RZ, 0x3 ;  /* 0x0000000e0f0f7211 */ /* 0x000fe200078f18ff */
[----:B------:R-:W-:Y:S01]  /*1370*/  USEL UR10, UR14, 0x1, UP1 ;  /* 0x000000010e0a7887 */ /* 0x000fe20008800000 */
[----:B------:R-:W-:Y:S01]  /*1380*/  ISETP.NE.AND P0, PT, R10, RZ, PT ;  /* 0x000000ff0a00720c */ /* 0x000fe20003f05270 */
[----:B------:R-:W-:Y:S01]  /*1390*/  IMAD.IADD R12, R12, 0x1, -R11 ;  /* 0x000000010c0c7824 */ /* 0x000fe200078e0a0b */
[----:B------:R-:W-:Y:S01]  /*13a0*/  LOP3.LUT R15, R15, 0xfffffff8, RZ, 0xc0, !PT ;  /* 0xfffffff80f0f7812 */ /* 0x000fe200078ec0ff */
[----:B------:R-:W-:Y:S01]  /*13b0*/  IMAD.SHL.U32 R10, R10, 0x8, RZ ;  /* 0x000000080a0a7824 */ /* 0x000fe200078e00ff */
[----:B------:R-:W-:Y:S01]  /*13c0*/  SHF.R.S32.HI R11, RZ, 0x5, R9 ;  /* 0x00000005ff0b7819 */ /* 0x000fe20000011409 */
[----:B------:R-:W-:Y:S01]  /*13d0*/  UISETP.EQ.U32.AND UP0, UPT, UR4, 0x1, !UP0 ;  /* 0x000000010400788c */ /* 0x000fe2000c702070 */
[----:B------:R-:W-:Y:S01]  /*13e0*/  SEL R144, RZ, 0x1, P0 ;  /* 0x00000001ff907807 */ /* 0x000fe20000000000 */
[----:B0-----:R-:W-:Y:S01]  /*13f0*/  ULEA UR8, UR5, UR8, 0x18 ;  /* 0x0000000805087291 */ /* 0x001fe2000f8ec03f */
[----:B------:R-:W-:Y:S01]  /*1400*/  IMAD.IADD R8, R14, 0x1, -R15 ;  /* 0x000000010e087824 */ /* 0x000fe200078e0a0f */
[----:B------:R-:W-:Y:S01]  /*1410*/  LOP3.LUT R10, R10, 0x8, RZ, 0xc0, !PT ;  /* 0x000000080a0a7812 */ /* 0x000fe200078ec0ff */
[----:B------:R-:W-:-:S02]  /*1420*/  ULOP3.LUT UR30, UR13, 0x1, URZ, 0xfc, !UPT ;  /* 0x000000010d1e7892 */ /* 0x000fc4000f8efc3f */
[----:B------:R-:W-:Y:S01]  /*1430*/  UIADD3 UR32, UR8, 0x50, URZ ;  /* 0x0000005008207890 */ /* 0x000fe2000fffe03f */
[--C-:B------:R-:W-:Y:S01]  /*1440*/  SHF.R.S32.HI R9, RZ, 0x1f, R8.reuse ;  /* 0x0000001fff097819 */ /* 0x100fe20000011408 */
[C-C-:B------:R-:W-:Y:S01]  /*1450*/  IMAD R15, R11.reuse, -0x10, -R8.reuse ;  /* 0xfffffff00b0f7824 */ /* 0x140fe200078e0a08 */
[C---:B------:R-:W-:Y:S01]  /*1460*/  LOP3.LUT R145, R10.reuse, 0x8, RZ, 0x3c, !PT ;  /* 0x000000080a917812 */ /* 0x040fe200078e3cff */
[----:B------:R-:W-:Y:S01]  /*1470*/  USHF.L.U32 UR31, UR14, 0x1, URZ ;  /* 0x000000010e1f7899 */ /* 0x000fe2000800063f */
[----:B------:R-:W-:Y:S01]  /*1480*/  LOP3.LUT R14, R10, 0x18, RZ, 0x3c, !PT ;  /* 0x000000180a0e7812 */ /* 0x000fe200078e3cff */
[----:B------:R-:W-:Y:S01]  /*1490*/  IMAD.WIDE R8, R11, 0x10, R8 ;  /* 0x000000100b087825 */ /* 0x000fe200078e0208 */
[----:B------:R-:W-:Y:S01]  /*14a0*/  LEA R13, R13, UR32, 0x3 ;  /* 0x000000200d0d7c11 */ /* 0x000fe2000f8e18ff */
[----:B------:R-:W-:Y:S02]  /*14b0*/  UIADD3 UR10, -UR10, UR14, URZ ;  /* 0x0000000e0a0a7290 */ /* 0x000fe4000fffe13f */
[----:B------:R-:W-:Y:S01]  /*14c0*/  VIADD R15, R15, UR6 ;  /* 0x000000060f0f7c36 */ /* 0x000fe20008000000 */
[----:B------:R-:W-:-:S12]  /*14d0*/  USEL UR11, URZ, 0x1, !UP0 ;  /* 0x000000013f0b7887 */ /* 0x000fd8000c000000 */
.L_x_168:
[----:B------:R-:W-:Y:S01]  /*14e0*/  SHF.L.U32 R10, R144, 0x1f, RZ ;  /* 0x0000001f900a7819 */ /* 0x000fe200000006ff */
[----:B------:R-:W0:Y:S01]  /*14f0*/  LDC R11, c[0x0][0x28c] ;  /* 0x0000a300ff0b7b82 */ /* 0x000e220000000800 */
[----:B------:R-:W-:Y:S01]  /*1500*/  UMOV UR4, URZ ;  /* 0x0000003f00047c82 */ /* 0x000fe20008000000 */
[----:B------:R-:W-:Y:S01]  /*1510*/  UMOV UR12, UR9 ;  /* 0x00000009000c7c82 */ /* 0x000fe20008000000 */
[----:B------:R-:W2:Y:S01]  /*1520*/  SYNCS.PHASECHK.TRANS64.TRYWAIT P0, [R13+URZ+-0x8], R10 ;  /* 0xfffff80a0d0075a7 */ /* 0x000ea2000800017f */
[----:B0-----:R-:W-:Y:S01]  /*1530*/  ISETP.GE.AND P1, PT, R11, 0x1, PT ;  /* 0x000000010b00780c */ /* 0x001fe20003f26270 */
[----:B-12-4-:R-:W-:-:S12]  /*1540*/  @!P0 BRA `(.L_x_14) ;  /* 0x0000007800908947 */ /* 0x016fd80003800000 */
.L_x_190:
[----:B------:R-:W-:Y:S01]  /*1550*/  UMOV UR5, URZ ;  /* 0x0000003f00057c82 */ /* 0x000fe20008000000 */
[----:B------:R-:W-:Y:S01]  /*1560*/  UMOV UR6, URZ ;  /* 0x0000003f00067c82 */ /* 0x000fe20008000000 */
[----:B------:R-:W-:Y:S02]  /*1570*/  CS2R R18, SRZ ;  /* 0x0000000000127805 */ /* 0x000fe4000001ff00 */
[----:B------:R-:W-:Y:S02]  /*1580*/  CS2R R16, SRZ ;  /* 0x0000000000107805 */ /* 0x000fe4000001ff00 */
[----:B------:R-:W-:Y:S02]  /*1590*/  CS2R R20, SRZ ;  /* 0x0000000000147805 */ /* 0x000fe4000001ff00 */
[----:B------:R-:W-:Y:S02]  /*15a0*/  CS2R R22, SRZ ;  /* 0x0000000000167805 */ /* 0x000fe4000001ff00 */
[----:B------:R-:W-:-:S02]  /*15b0*/  CS2R R88, SRZ ;  /* 0x0000000000587805 */ /* 0x000fc4000001ff00 */
[----:B------:R-:W-:Y:S02]  /*15c0*/  CS2R R90, SRZ ;  /* 0x00000000005a7805 */ /* 0x000fe4000001ff00 */
        /* <DEDUP_REMOVED lines=25> */
[----:B------:R-:W-:Y:S01]  /*1760*/  CS2R R142, SRZ ;  /* 0x00000000008e7805 */ /* 0x000fe2000001ff00 */
[----:B------:R-:W-:Y:S01]  /*1770*/  IMAD.U32 R147, RZ, RZ, UR11 ;  /* 0x0000000bff937e24 */ /* 0x000fe2000f8e00ff */
        /* <DEDUP_REMOVED lines=31> */
[----:B------:R-:W-:Y:S01]  /*1970*/  CS2R R86, SRZ ;  /* 0x0000000000567805 */ /* 0x000fe2000001ff00 */
[----:B------:R-:W-:Y:S06]  /*1980*/  @!P1 BRA `(.L_x_15) ;  /* 0x0000000800289947 */ /* 0x000fec0003800000 */
[----:B------:R-:W-:-:S06]  /*1990*/  UISETP.NE.AND UP0, UPT, UR30, 0x3, UPT ;  /* 0x000000031e00788c */ /* 0x000fcc000bf05270 */
[----:B------:R-:W-:-:S13]  /*19a0*/  PLOP3.LUT P1, PT, PT, PT, UP0, 0x80, 0x0 ;  /* 0x000000000000781c */ /* 0x000fda0003f2f008 */
[----:B------:R-:W-:Y:S05]  /*19b0*/  @!P1 BRA `(.L_x_16) ;  /* 0x0000000000049947 */ /* 0x000fea0003800000 */
[----:B------:R-:W-:Y:S01]  /*19c0*/  BPT.TRAP 0x1 ;  /* 0x000000040000795c */ /* 0x000fe20000300000 */
.L_x_16:
[----:B------:R-:W-:Y:S01]  /*19d0*/  ULEA UR4, UR9, UR8, 0x3 ;  /* 0x0000000809047291 */ /* 0x000fe2000f8e183f */
[----:B0-----:R-:W-:-:S05]  /*19e0*/  IMAD.U32 R10, RZ, RZ, UR11 ;  /* 0x0000000bff0a7e24 */ /* 0x001fca000f8e00ff */
[----:B------:R-:W-:-:S04]  /*19f0*/  SHF.L.U32 R10, R10, 0x1f, RZ ;  /* 0x0000001f0a0a7819 */ /* 0x000fc800000006ff */
[----:B------:R0:W2:Y:S01]  /*1a00*/  SYNCS.PHASECHK.TRANS64.TRYWAIT P0, [UR4], R10 ;  /* 0x0000000aff0075a7 */ /* 0x0000a20008000144 */
[----:B------:R-:W-:Y:S05]  /*1a10*/  @!P1 BRA `(.L_x_17) ;  /* 0x0000000000049947 */ /* 0x000fea0003800000 */
[----:B------:R-:W-:Y:S01]  /*1a20*/  BPT.TRAP 0x1 ;  /* 0x000000040000795c */ /* 0x000fe20000300000 */
.L_x_17:
[----:B--2---:R-:W-:Y:S05]  /*1a30*/  @P0 BRA `(.L_x_18) ;  /* 0x0000000000080947 */ /* 0x004fea0003800000 */
[----:B------:R-:W2:Y:S02]  /*1a40*/  SYNCS.PHASECHK.TRANS64.TRYWAIT P0, [UR4], R10 ;  /* 0x0000000aff0075a7 */ /* 0x000ea40008000144 */
[----:B--2---:R-:W-:Y:S05]  /*1a50*/  @!P0 BRA `(.L_x_19) ;  /* 0x0000007400608947 */ /* 0x004fea0003800000 */
.L_x_18:
[----:B------:R-:W-:Y:S01]  /*1a60*/  UIADD3 UR5, UR8, 0x2180, URZ ;  /* 0x0000218008057890 */ /* 0x000fe2000fffe03f */
[----:B------:R-:W-:Y:S01]  /*1a70*/  WARPGROUP.ARRIVE ;  /* 0x00000000000079c5 */ /* 0x000fe20000000000 */
[----:B------:R-:W-:Y:S01]  /*1a80*/  UIADD3 UR4, UR8, 0x180, URZ ;  /* 0x0000018008047890 */ /* 0x000fe2000fffe03f */
[----:B------:R-:W-:Y:S01]  /*1a90*/  CS2R R18, SRZ ;  /* 0x0000000000127805 */ /* 0x000fe2000001ff00 */
[----:B------:R-:W-:Y:S01]  /*1aa0*/  USHF.R.U32.HI UR5, URZ, 0x4, UR5 ;  /* 0x000000043f057899 */ /* 0x000fe20008011605 */
[----:B------:R-:W-:Y:S01]  /*1ab0*/  CS2R R16, SRZ ;  /* 0x0000000000107805 */ /* 0x000fe2000001ff00 */
[----:B------:R-:W-:Y:S01]  /*1ac0*/  USHF.R.U32.HI UR4, URZ, 0x4, UR4 ;  /* 0x000000043f047899 */ /* 0x000fe20008011604 */
[----:B------:R-:W-:Y:S01]  /*1ad0*/  CS2R R20, SRZ ;  /* 0x0000000000147805 */ /* 0x000fe2000001ff00 */
[----:B------:R-:W-:Y:S01]  /*1ae0*/  ULOP3.LUT UR5, UR5, 0x3fff, URZ, 0xc0, !UPT ;  /* 0x00003fff05057892 */ /* 0x000fe2000f8ec03f */
[----:B------:R-:W-:Y:S01]  /*1af0*/  CS2R R22, SRZ ;  /* 0x0000000000167805 */ /* 0x000fe2000001ff00 */
[----:B------:R-:W-:Y:S01]  /*1b00*/  ULOP3.LUT UR4, UR4, 0x3fff, URZ, 0xc0, !UPT ;  /* 0x00003fff04047892 */ /* 0x000fe2000f8ec03f */
[----:B------:R-:W-:Y:S01]  /*1b10*/  CS2R R88, SRZ ;  /* 0x0000000000587805 */ /* 0x000fe2000001ff00 */
[----:B------:R-:W-:Y:S01]  /*1b20*/  ULOP3.LUT UR5, UR5, 0x10000, URZ, 0xfc, !UPT ;  /* 0x0001000005057892 */ /* 0x000fe2000f8efc3f */
[----:B------:R-:W-:Y:S01]  /*1b30*/  CS2R R90, SRZ ;  /* 0x00000000005a7805 */ /* 0x000fe2000001ff00 */
[----:B------:R-:W-:Y:S01]  /*1b40*/  ULOP3.LUT UR4, UR4, 0x10000, URZ, 0xfc, !UPT ;  /* 0x0001000004047892 */ /* 0x000fe2000f8efc3f */
[----:B------:R-:W-:Y:S01]  /*1b50*/  CS2R R92, SRZ ;  /* 0x00000000005c7805 */ /* 0x000fe2000001ff00 */
[----:B------:R-:W-:Y:S01]  /*1b60*/  ULEA UR18, UR9, UR5, 0x8 ;  /* 0x0000000509127291 */ /* 0x000fe2000f8e403f */
[----:B------:R-:W-:Y:S01]  /*1b70*/  CS2R R94, SRZ ;  /* 0x00000000005e7805 */ /* 0x000fe2000001ff00 */
[----:B------:R-:W-:Y:S01]  /*1b80*/  ULEA UR16, UR9, UR4, 0x7 ;  /* 0x0000000409107291 */ /* 0x000fe2000f8e383f */
[----:B------:R-:W-:Y:S01]  /*1b90*/  CS2R R96, SRZ ;  /* 0x0000000000607805 */ /* 0x000fe2000001ff00 */
[----:B------:R-:W-:Y:S01]  /*1ba0*/  ULDC UR5, c[0x0][0x50c] ;  /* 0x0001430000057ab9 */ /* 0x000fe20000000800 */
[----:B------:R-:W-:Y:S01]  /*1bb0*/  UMOV UR17, 0xc0000010 ;  /* 0xc000001000117882 */ /* 0x000fe20000000000 */
[----:B------:R-:W-:Y:S01]  /*1bc0*/  UISETP.NE.AND UP0, UPT, UR5, 0x1, UPT ;  /* 0x000000010500788c */ /* 0x000fe2000bf05270 */
[----:B------:R-:W-:Y:S01]  /*1bd0*/  CS2R R98, SRZ ;  /* 0x0000000000627805 */ /* 0x000fe2000001ff00 */
[----:B------:R-:W-:Y:S01]  /*1be0*/  UMOV UR19, 0xc0000010 ;  /* 0xc000001000137882 */ /* 0x000fe20000000000 */
[----:B------:R-:W-:Y:S01]  /*1bf0*/  UMOV UR4, 0x1 ;  /* 0x0000000100047882 */ /* 0x000fe20000000000 */
[----:B------:R-:W-:Y:S01]  /*1c00*/  USEL UR5, URZ, 0x1, UP0 ;  /* 0x000000013f057887 */ /* 0x000fe20008000000 */
[----:B------:R-:W-:Y:S01]  /*1c10*/  QGMMA.64x128x32.F32.E4M3.E4M3 R24, gdesc[UR16], RZ, !UPT, gsb0 ;  /* 0x01e00000101879f3 */ /* 0x000fe2000c0008ff */
[----:B------:R-:W-:-:S02]  /*1c20*/  CS2R R100, SRZ ;  /* 0x0000000000647805 */ /* 0x000fc4000001ff00 */
[----:B------:R-:W-:Y:S02]  /*1c30*/  CS2R R102, SRZ ;  /* 0x0000000000667805 */ /* 0x000fe4000001ff00 */
[----:B------:R-:W-:Y:S02]  /*1c40*/  CS2R R104, SRZ ;  /* 0x0000000000687805 */ /* 0x000fe4000001ff00 */
[----:B------:R-:W-:Y:S02]  /*1c50*/  CS2R R106, SRZ ;  /* 0x00000000006a7805 */ /* 0x000fe4000001ff00 */
[----:B------:R-:W-:Y:S02]  /*1c60*/  ISETP.NE.AND P0, PT, RZ, UR5, PT ;  /* 0x00000005ff007c0c */ /* 0x000fe4000bf05270 */
        /* <DEDUP_REMOVED lines=17> */
[----:B------:R-:W-:Y:S01]  /*1d80*/  CS2R R142, SRZ ;  /* 0x00000000008e7805 */ /* 0x000fe2000001ff00 */
[----:B------:R-:W-:Y:S06]  /*1d90*/  @!P0 BRA `(.L_x_20) ;  /* 0x0000000400088947 */ /* 0x000fec0003800000 */
[----:B------:R-:W-:Y:S02]  /*1da0*/  WARPGROUP.DEPBAR.LE gsb0, 0x0 ;  /* 0x00008000000079c5 */ /* 0x000fe40000010000 */
[----:B------:R-:W-:-:S01]  /*1db0*/  FADD R143, RZ, R24 ;  /* 0x00000018ff8f7221 */ /* 0x000fc20000000000 */
[----:B------:R-:W-:Y:S01]  /*1dc0*/  FADD R142, RZ, R25 ;  /* 0x00000019ff8e7221 */ /* 0x000fe20000000000 */
        /* <DEDUP_REMOVED lines=62> */
[----:B------:R-:W-:-:S06]  /*21b0*/  UMOV UR4, URZ ;  /* 0x0000003f00047c82 */ /* 0x000fcc0008000000 */
.L_x_20:
[----:B------:R-:W-:-:S04]  /*21c0*/  UIADD3 UR12, UR9, 0x1, URZ ;  /* 0x00000001090c7890 */ /* 0x000fc8000fffe03f */
[----:B------:R-:W-:-:S04]  /*21d0*/  UISETP.NE.AND UP0, UPT, UR12, 0x4, UPT ;  /* 0x000000040c00788c */ /* 0x000fc8000bf05270 */
[----:B------:R-:W-:Y:S02]  /*21e0*/  USEL UR6, URZ, 0x1, UP0 ;  /* 0x000000013f067887 */ /* 0x000fe40008000000 */
[----:B------:R-:W-:Y:S02]  /*21f0*/  USEL UR12, UR12, URZ, UP0 ;  /* 0x0000003f0c0c7287 */ /* 0x000fe40008000000 */
[----:B------:R-:W-:-:S06]  /*2200*/  ULOP3.LUT UR6, UR11, UR6, URZ, 0x3c, !UPT ;  /* 0x000000060b067292 */ /* 0x000fcc000f8e3c3f */
[----:B------:R-:W-:Y:S01]  /*2210*/  IMAD.U32 R147, RZ, RZ, UR6 ;  /* 0x00000006ff937e24 */ /* 0x000fe2000f8e00ff */
[----:B------:R-:W-:-:S06]  /*2220*/  UMOV UR6, 0x1 ;  /* 0x0000000100067882 */ /* 0x000fcc0000000000 */
.L_x_15:
[----:B------:R-:W-:-:S06]  /*2230*/  UISETP.GE.AND UP0, UPT, UR10, 0x1, UPT ;  /* 0x000000010a00788c */ /* 0x000fcc000bf06270 */
[----:B------:R-:W-:-:S13]  /*2240*/  PLOP3.LUT P0, PT, PT, PT, UP0, 0x80, 0x0 ;  /* 0x000000000000781c */ /* 0x000fda0003f0f008 */
[----:B------:R-:W-:Y:S05]  /*2250*/  @!P0 BRA `(.L_x_21) ;  /* 0x0000000400f88947 */ /* 0x000fea0003800000 */
[----:B0-2---:R-:W-:Y:S01]  /*2260*/  IMAD.U32 R10, RZ, RZ, UR10 ;  /* 0x0000000aff0a7e24 */ /* 0x005fe2000f8e00ff */
[----:B------:R-:W-:Y:S01]  /*2270*/  UMOV UR15, UR9 ;  /* 0x00000009000f7c82 */ /* 0x000fe20008000000 */
[----:B------:R-:W-:-:S05]  /*2280*/  ULDC UR24, c[0x0][0x50c] ;  /* 0x0001430000187ab9 */ /* 0x000fca0000000800 */
.L_x_29:
[----:B------:R-:W-:-:S06]  /*2290*/  UISETP.NE.AND UP0, UPT, UR30, 0x3, UPT ;  /* 0x000000031e00788c */ /* 0x000fcc000bf05270 */
[----:B------:R-:W-:-:S13]  /*22a0*/  PLOP3.LUT P1, PT, PT, PT, UP0, 0x80, 0x0 ;  /* 0x000000000000781c */ /* 0x000fda0003f2f008 */
[----:B0-2---:R-:W-:Y:S05]  /*22b0*/  @!P1 BRA `(.L_x_22) ;  /* 0x0000000000049947 */ /* 0x005fea0003800000 */
[----:B------:R-:W-:Y:S01]  /*22c0*/  BPT.TRAP 0x1 ;  /* 0x000000040000795c */ /* 0x000fe20000300000 */
.L_x_22:
[----:B------:R-:W-:Y:S01]  /*22d0*/  ULEA UR16, UR12, UR8, 0x3 ;  /* 0x000000080c107291 */ /* 0x000fe2000f8e183f */
[----:B------:R-:W-:-:S08]  /*22e0*/  SHF.L.U32 R11, R147, 0x1f, RZ ;  /* 0x0000001f930b7819 */ /* 0x000fd000000006ff */
[----:B------:R0:W2:Y:S01]  /*22f0*/  SYNCS.PHASECHK.TRANS64.TRYWAIT P0, [UR16], R11 ;  /* 0x0000000bff0075a7 */ /* 0x0000a20008000150 */
[----:B------:R-:W-:Y:S05]  /*2300*/  @!P1 BRA `(.L_x_23) ;  /* 0x0000000000049947 */ /* 0x000fea0003800000 */
[----:B------:R-:W-:Y:S01]  /*2310*/  BPT.TRAP 0x1 ;  /* 0x000000040000795c */ /* 0x000fe20000300000 */
.L_x_23:
[----:B--2---:R-:W-:Y:S05]  /*2320*/  @P0 BRA `(.L_x_24) ;  /* 0x0000000000080947 */ /* 0x004fea0003800000 */
[----:B------:R-:W2:Y:S02]  /*2330*/  SYNCS.PHASECHK.TRANS64.TRYWAIT P0, [UR16], R11 ;  /* 0x0000000bff0075a7 */ /* 0x000ea40008000150 */
[----:B--2---:R-:W-:Y:S05]  /*2340*/  @!P0 BRA `(.L_x_25) ;  /* 0x0000006c003c8947 */ /* 0x004fea0003800000 */
.L_x_24:
[----:B------:R-:W-:Y:S01]  /*2350*/  UIADD3 UR16, UR8, 0x180, URZ ;  /* 0x0000018008107890 */ /* 0x000fe2000fffe03f */
[----:B------:R-:W-:Y:S01]  /*2360*/  WARPGROUP.ARRIVE ;  /* 0x00000000000079c5 */ /* 0x000fe20000000000 */
[----:B------:R-:W-:Y:S02]  /*2370*/  UIADD3 UR17, UR8, 0x2180, URZ ;  /* 0x0000218008117890 */ /* 0x000fe4000fffe03f */
[----:B------:R-:W-:Y:S02]  /*2380*/  USHF.R.U32.HI UR16, URZ, 0x4, UR16 ;  /* 0x000000043f107899 */ /* 0x000fe40008011610 */
[----:B------:R-:W-:Y:S02]  /*2390*/  USHF.R.U32.HI UR17, URZ, 0x4, UR17 ;  /* 0x000000043f117899 */ /* 0x000fe40008011611 */
[----:B------:R-:W-:Y:S02]  /*23a0*/  UISETP.NE.AND UP0, UPT, UR5, URZ, UPT ;  /* 0x0000003f0500728c */ /* 0x000fe4000bf05270 */
[----:B------:R-:W-:-:S02]  /*23b0*/  ULOP3.LUT UR16, UR16, 0x3fff, URZ, 0xc0, !UPT ;  /* 0x00003fff10107892 */ /* 0x000fc4000f8ec03f */
[----:B------:R-:W-:Y:S02]  /*23c0*/  ULOP3.LUT UR17, UR17, 0x3fff, URZ, 0xc0, !UPT ;  /* 0x00003fff11117892 */ /* 0x000fe4000f8ec03f */
[----:B------:R-:W-:Y:S02]  /*23d0*/  USEL UR6, UR6, URZ, !UP0 ;  /* 0x0000003f06067287 */ /* 0x000fe4000c000000 */
[----:B------:R-:W-:Y:S02]  /*23e0*/  ULOP3.LUT UR16, UR16, 0x10000, URZ, 0xfc, !UPT ;  /* 0x0001000010107892 */ /* 0x000fe4000f8efc3f */
[----:B------:R-:W-:Y:S02]  /*23f0*/  ULOP3.LUT UR17, UR17, 0x10000, URZ, 0xfc, !UPT ;  /* 0x0001000011117892 */ /* 0x000fe4000f8efc3f */
[----:B------:R-:W-:Y:S02]  /*2400*/  UISETP.NE.U32.AND UP0, UPT, UR6, URZ, UPT ;  /* 0x0000003f0600728c */ /* 0x000fe4000bf05070 */
[----:B------:R-:W-:-:S02]  /*2410*/  ULEA UR16, UR12, UR16, 0x7 ;  /* 0x000000100c107291 */ /* 0x000fc4000f8e383f */
[----:B------:R-:W-:Y:S01]  /*2420*/  ULEA UR18, UR12, UR17, 0x8 ;  /* 0x000000110c127291 */ /* 0x000fe2000f8e403f */
[----:B------:R-:W-:Y:S02]  /*2430*/  UMOV UR19, 0xc0000010 ;  /* 0xc000001000137882 */ /* 0x000fe40000000000 */
[----:B------:R-:W-:Y:S01]  /*2440*/  UMOV UR17, 0xc0000010 ;  /* 0xc000001000117882 */ /* 0x000fe20000000000 */
[----:B------:R-:W-:-:S05]  /*2450*/  UIADD3 UR4, UR4, 0x1, URZ ;  /* 0x0000000104047890 */ /* 0x000fca000fffe03f */
[----:B------:R-:W-:Y:S01]  /*2460*/  QGMMA.64x128x32.F32.E4M3.E4M3 R24, gdesc[UR16], R24, UP0, gsb0 ;  /* 0x01e00000101879f3 */ /* 0x000fe2000b800818 */
[----:B------:R-:W-:-:S04]  /*2470*/  UISETP.NE.AND UP0, UPT, UR4, UR24, UPT ;  /* 0x000000180400728c */ /* 0x000fc8000bf05270 */
[----:B------:R-:W-:-:S06]  /*2480*/  USEL UR5, URZ, 0x1, UP0 ;  /* 0x000000013f057887 */ /* 0x000fcc0008000000 */
[----:B------:R-:W-:Y:S01]  /*2490*/  ISETP.NE.AND P0, PT, RZ, UR5, PT ;  /* 0x00000005ff007c0c */ /* 0x000fe2000bf05270 */
[----:B------:R-:W-:-:S12]  /*24a0*/  WARPGROUP.DEPBAR.LE gsb0, 0x1 ;  /* 0x00008000000079c5 */ /* 0x000fd80000010100 */
[----:B------:R-:W-:Y:S05]  /*24b0*/  @!P0 BRA `(.L_x_26) ;  /* 0x0000000400088947 */ /* 0x000fea0003800000 */
[----:B------:R-:W-:Y:S02]  /*24c0*/  WARPGROUP.DEPBAR.LE gsb0, 0x0 ;  /* 0x00008000000079c5 */ /* 0x000fe40000010000 */
[----:B------:R-:W-:-:S01]  /*24d0*/  FADD R143, R24, R143 ;  /* 0x0000008f188f7221 */ /* 0x000fc20000000000 */
[----:B------:R-:W-:Y:S01]  /*24e0*/  FADD R142, R25, R142 ;  /* 0x0000008e198e7221 */ /* 0x000fe20000000000 */
        /* <DEDUP_REMOVED lines=62> */
[----:B------:R-:W-:-:S06]  /*28d0*/  UMOV UR4, URZ ;  /* 0x0000003f00047c82 */ /* 0x000fcc0008000000 */
.L_x_26:
[----:B------:R-:W-:Y:S05]  /*28e0*/  @!P1 BRA `(.L_x_27) ;  /* 0x0000000000049947 */ /* 0x000fea0003800000 */
[----:B------:R-:W-:Y:S01]  /*28f0*/  BPT.TRAP 0x1 ;  /* 0x000000040000795c */ /* 0x000fe20000300000 */
.L_x_27:
[----:B------:R-:W-:Y:S02]  /*2900*/  UISETP.GT.U32.AND UP0, UPT, UR13, 0x1, UPT ;  /* 0x000000010d00788c */ /* 0x000fe4000bf04070 */
[----:B------:R-:W-:-:S04]  /*2910*/  ULEA UR6, UR15, UR8, 0x3 ;  /* 0x000000080f067291 */ /* 0x000fc8000f8e183f */
[----:B------:R-:W-:Y:S01]  /*2920*/  UIADD3 UR6, UR6, 0x20, URZ ;  /* 0x0000002006067890 */ /* 0x000fe2000fffe03f */
[----:B------:R-:W-:-:S03]  /*2930*/  PLOP3.LUT P0, PT, PT, PT, UP0, 0x80, 0x0 ;  /* 0x000000000000781c */ /* 0x000fc60003f0f008 */
[----:B------:R-:W-:-:S09]  /*2940*/  UPRMT UR6, URZ, 0x654, UR6 ;  /* 0x000006543f067896 */ /* 0x000fd20008000006 */
[----:B------:R-:W-:Y:S01]  /*2950*/  SYNCS.ARRIVE.TRANS64.RED.A1T0 RZ, [UR6], RZ ;  /* 0x000000ffffff79a7 */ /* 0x000fe20008100406 */
[----:B------:R-:W-:Y:S05]  /*2960*/  @P0 BRA `(.L_x_28) ;  /* 0x0000000000040947 */ /* 0x000fea0003800000 */
[----:B------:R-:W-:Y:S01]  /*2970*/  BPT.TRAP 0x1 ;  /* 0x000000040000795c */ /* 0x000fe20000300000 */
.L_x_28:
[----:B------:R-:W-:Y:S01]  /*2980*/  UIADD3 UR12, UR12, 0x1, URZ ;  /* 0x000000010c0c7890 */ /* 0x000fe2000fffe03f */
[C---:B------:R-:W-:Y:S01]  /*2990*/  ISETP.GT.AND P0, PT, R10.reuse, 0x1, PT ;  /* 0x000000010a00780c */ /* 0x040fe20003f04270 */
[----:B------:R-:W-:Y:S01]  /*29a0*/  UIADD3 UR15, UR15, 0x1, URZ ;  /* 0x000000010f0f7890 */ /* 0x000fe2000fffe03f */
[----:B------:R-:W-:Y:S01]  /*29b0*/  VIADD R10, R10, 0xffffffff ;  /* 0xffffffff0a0a7836 */ /* 0x000fe20000000000 */
[----:B------:R-:W-:Y:S02]  /*29c0*/  UISETP.NE.AND UP0, UPT, UR12, 0x4, UPT ;  /* 0x000000040c00788c */ /* 0x000fe4000bf05270 */
[----:B------:R-:W-:Y:S02]  /*29d0*/  UISETP.NE.AND UP1, UPT, UR15, 0x4, UPT ;  /* 0x000000040f00788c */ /* 0x000fe4000bf25270 */
[----:B------:R-:W-:Y:S02]  /*29e0*/  USEL UR6, URZ, 0x1, UP0 ;  /* 0x000000013f067887 */ /* 0x000fe40008000000 */
[----:B------:R-:W-:-:S02]  /*29f0*/  USEL UR12, UR12, URZ, UP0 ;  /* 0x0000003f0c0c7287 */ /* 0x000fc40008000000 */
[----:B------:R-:W-:Y:S02]  /*2a00*/  USEL UR15, UR15, URZ, UP1 ;  /* 0x0000003f0f0f7287 */ /* 0x000fe40008800000 */
[----:B------:R-:W-:Y:S01]  /*2a10*/  LOP3.LUT R147, R147, UR6, RZ, 0x3c, !PT ;  /* 0x0000000693937c12 */ /* 0x000fe2000f8e3cff */
[----:B------:R-:W-:Y:S01]  /*2a20*/  UMOV UR6, 0x1 ;  /* 0x0000000100067882 */ /* 0x000fe20000000000 */
[----:B------:R-:W-:Y:S08]  /*2a30*/  @P0 BRA `(.L_x_29) ;  /* 0xfffffff800140947 */ /* 0x000ff0000383ffff */
.L_x_21:
[----:B------:R-:W-:Y:S01]  /*2a40*/  UISETP.NE.AND UP0, UPT, UR4, URZ, UPT ;  /* 0x0000003f0400728c */ /* 0x000fe2000bf05270 */
[----:B0-2---:R-:W0:Y:S03]  /*2a50*/  LDC R10, c[0x0][0x28c] ;  /* 0x0000a300ff0a7b82 */ /* 0x005e260000000800 */
[----:B------:R-:W-:-:S06]  /*2a60*/  USEL UR4, URZ, 0x1, !UP0 ;  /* 0x000000013f047887 */ /* 0x000fcc000c000000 */
[----:B------:R-:W-:-:S13]  /*2a70*/  ISETP.NE.AND P0, PT, RZ, UR4, PT ;  /* 0x00000004ff007c0c */ /* 0x000fda000bf05270 */
[----:B------:R-:W-:Y:S05]  /*2a80*/  @!P0 BRA `(.L_x_30) ;  /* 0x0000000400048947 */ /* 0x000fea0003800000 */
[----:B------:R-:W-:Y:S02]  /*2a90*/  WARPGROUP.DEPBAR.LE gsb0, 0x0 ;  /* 0x00008000000079c5 */ /* 0x000fe40000010000 */
[----:B------:R-:W-:Y:S01]  /*2aa0*/  FADD R143, R24, R143 ;  /* 0x0000008f188f7221 */ /* 0x000fe20000000000 */
        /* <DEDUP_REMOVED lines=62> */
[----:B------:R-:W-:-:S07]  /*2e90*/  FADD R18, R18, R87 ;  /* 0x0000005712127221 */ /* 0x000fce0000000000 */
.L_x_30:
[----:B0-----:R-:W-:Y:S01]  /*2ea0*/  ISETP.GE.AND P0, PT, R10, 0x1, PT ;  /* 0x000000010a00780c */ /* 0x001fe20003f06270 */
[----:B------:R0:W-:Y:S01]  /*2eb0*/  SYNCS.ARRIVE.TRANS64.A1T0 RZ, [R145+UR32], RZ ;  /* 0x000000ff91ff79a7 */ /* 0x0001e20008100020 */
[----:B------:R-:W-:-:S11]  /*2ec0*/  WARPGROUP.DEPBAR.LE gsb0, 0x0 ;  /* 0x00008000000079c5 */ /* 0x000fd60000010000 */
[----:B------:R-:W-:Y:S05]  /*2ed0*/  @!P0 BRA `(.L_x_31) ;  /* 0x0000000000388947 */ /* 0x000fea0003800000 */
[----:B------:R-:W-:-:S06]  /*2ee0*/  UISETP.NE.AND UP0, UPT, UR30, 0x3, UPT ;  /* 0x000000031e00788c */ /* 0x000fcc000bf05270 */
[----:B------:R-:W-:-:S13]  /*2ef0*/  PLOP3.LUT P0, PT, PT, PT, UP0, 0x80, 0x0 ;  /* 0x000000000000781c */ /* 0x000fda0003f0f008 */
[----:B------:R-:W-:Y:S05]  /*2f00*/  @!P0 BRA `(.L_x_32) ;  /* 0x0000000000048947 */ /* 0x000fea0003800000 */
[----:B------:R-:W-:Y:S01]  /*2f10*/  BPT.TRAP 0x1 ;  /* 0x000000040000795c */ /* 0x000fe20000300000 */
.L_x_32:
[----:B------:R-:W-:Y:S02]  /*2f20*/  UIADD3 UR4, UR10, UR9, URZ ;  /* 0x000000090a047290 */ /* 0x000fe4000fffe03f */
[----:B------:R-:W-:Y:S02]  /*2f30*/  UISETP.GT.U32.AND UP0, UPT, UR13, 0x1, UPT ;  /* 0x000000010d00788c */ /* 0x000fe4000bf04070 */
[----:B------:R-:W-:-:S04]  /*2f40*/  USHF.L.U32 UR4, UR4, 0x3, URZ ;  /* 0x0000000304047899 */ /* 0x000fc8000800063f */
[----:B------:R-:W-:Y:S01]  /*2f50*/  ULOP3.LUT UR4, UR4, 0x18, URZ, 0xc0, !UPT ;  /* 0x0000001804047892 */ /* 0x000fe2000f8ec03f */
[----:B------:R-:W-:-:S03]  /*2f60*/  PLOP3.LUT P0, PT, PT, PT, UP0, 0x80, 0x0 ;  /* 0x000000000000781c */ /* 0x000fc60003f0f008 */
[----:B------:R-:W-:-:S04]  /*2f70*/  UIADD3 UR4, UR8, 0x20, UR4 ;  /* 0x0000002008047890 */ /* 0x000fc8000fffe004 */
[----:B------:R-:W-:-:S09]  /*2f80*/  UPRMT UR4, URZ, 0x654, UR4 ;  /* 0x000006543f047896 */ /* 0x000fd20008000004 */
[----:B------:R-:W-:Y:S01]  /*2f90*/  SYNCS.ARRIVE.TRANS64.RED.A1T0 RZ, [UR4], RZ ;  /* 0x000000ffffff79a7 */ /* 0x000fe20008100404 */
[----:B------:R-:W-:Y:S05]  /*2fa0*/  @P0 BRA `(.L_x_31) ;  /* 0x0000000000040947 */ /* 0x000fea0003800000 */
[----:B------:R-:W-:Y:S01]  /*2fb0*/  BPT.TRAP 0x1 ;  /* 0x000000040000795c */ /* 0x000fe20000300000 */
.L_x_31:
[----:B------:R-:W-:Y:S01]  /*2fc0*/  SHF.L.U32 R10, R144, 0x1f, RZ ;  /* 0x0000001f900a7819 */ /* 0x000fe200000006ff */
[----:B------:R-:W2:Y:S01]  /*2fd0*/  LDC R31, c[0x0][0x288] ;  /* 0x0000a200ff1f7b82 */ /* 0x000ea20000000800 */
[----:B------:R-:W-:Y:S02]  /*2fe0*/  IMAD.SHL.U32 R28, R5, 0x40, RZ ;  /* 0x00000040051c7824 */ /* 0x000fe400078e00ff */
[----:B------:R-:W3:Y:S02]  /*2ff0*/  SYNCS.PHASECHK.TRANS64.TRYWAIT P0, [R13+URZ+0x8], R10 ;  /* 0x0000080a0d0075a7 */ /* 0x000ee4000800017f */
[----:B---3--:R-:W-:Y:S05]  /*3000*/  @!P0 BRA `(.L_x_33) ;  /* 0x0000006000248947 */ /* 0x008fea0003800000 */
.L_x_191:
[----:B------:R-:W-:Y:S01]  /*3010*/  ULDC UR4, c[0x0][0x284] ;  /* 0x0000a10000047ab9 */ /* 0x000fe20000000800 */
[----:B------:R-:W-:Y:S01]  /*3020*/  IMAD.SHL.U32 R30, R4, 0x80, RZ ;  /* 0x00000080041e7824 */ /* 0x000fe200078e00ff */
[----:B------:R-:W-:-:S04]  /*3030*/  ISETP.GE.AND P0, PT, R28, UR4, PT ;  /* 0x000000041c007c0c */ /* 0x000fc8000bf06270 */
[----:B--2---:R-:W-:-:S13]  /*3040*/  ISETP.GE.OR P0, PT, R30, R31, P0 ;  /* 0x0000001f1e00720c */ /* 0x004fda0000706670 */
[----:B------:R-:W-:Y:S05]  /*3050*/  @P0 BRA `(.L_x_34) ;  /* 0x0000004400e00947 */ /* 0x000fea0003800000 */
[----:B------:R-:W2:Y:S01]  /*3060*/  LDC.64 R32, c[0x0][0x5c8] ;  /* 0x00017200ff207b82 */ /* 0x000ea20000000a00 */
[----:B------:R-:W-:Y:S01]  /*3070*/  IMAD.SHL.U32 R24, R12, 0x2, RZ ;  /* 0x000000020c187824 */ /* 0x000fe200078e00ff */
[----:B------:R-:W-:Y:S01]  /*3080*/  SHF.R.S32.HI R35, RZ, 0x1f, R0 ;  /* 0x0000001fff237819 */ /* 0x000fe20000011400 */
[----:B------:R-:W-:Y:S01]  /*3090*/  ULDC.64 UR4, c[0x0][0x5d0] ;  /* 0x0001740000047ab9 */ /* 0x000fe20000000a00 */
[----:B------:R-:W-:Y:S01]  /*30a0*/  SHF.R.S32.HI R34, RZ, 0x1f, R30 ;  /* 0x0000001fff227819 */ /* 0x000fe2000001141e */
[----:B------:R-:W-:Y:S01]  /*30b0*/  BSSY B0, `(.L_x_34) ;  /* 0x0000472000007945 */ /* 0x000fe20003800000 */
[--C-:B------:R-:W-:Y:S01]  /*30c0*/  SHF.R.S32.HI R25, RZ, 0x1f, R24.reuse ;  /* 0x0000001fff197819 */ /* 0x100fe20000011418 */
[----:B------:R-:W-:Y:S02]  /*30d0*/  IMAD R27, R35, UR4, RZ ;  /* 0x00000004231b7c24 */ /* 0x000fe4000f8e02ff */
[----:B---3--:R-:W-:-:S04]  /*30e0*/  IMAD.WIDE.U32 R10, R0, UR4, R24 ;  /* 0x00000004000a7c25 */ /* 0x008fc8000f8e0018 */
[----:B------:R-:W-:Y:S01]  /*30f0*/  IMAD R29, R0, UR5, R27 ;  /* 0x00000005001d7c24 */ /* 0x000fe2000f8e021b */
[----:B------:R-:W-:Y:S01]  /*3100*/  IADD3 R10, P0, R30, R10, RZ ;  /* 0x0000000a1e0a7210 */ /* 0x000fe20007f1e0ff */
[----:B------:R-:W-:Y:S01]  /*3110*/  IMAD.WIDE R26, R5, 0x40, R8 ;  /* 0x00000040051a7825 */ /* 0x000fe200078e0208 */
[----:B------:R-:W-:Y:S02]  /*3120*/  ULDC.64 UR4, c[0x0][0x5c0] ;  /* 0x0001700000047ab9 */ /* 0x000fe40000000a00 */
[----:B------:R-:W-:Y:S01]  /*3130*/  IADD3.X R11, R34, R11, R29, P0, !PT ;  /* 0x0000000b220b7210 */ /* 0x000fe200007fe41d */
[----:B------:R-:W-:Y:S02]  /*3140*/  IMAD R29, R12, -0x2, R31 ;  /* 0xfffffffe0c1d7824 */ /* 0x000fe400078e021f */
[-C--:B--2---:R-:W-:Y:S02]  /*3150*/  IMAD R4, R27, R32.reuse, RZ ;  /* 0x000000201b047224 */ /* 0x084fe400078e02ff */
[----:B------:R-:W-:-:S04]  /*3160*/  IMAD.WIDE.U32 R10, R26, R32, R10 ;  /* 0x000000201a0a7225 */ /* 0x000fc800078e000a */
[----:B------:R-:W-:Y:S01]  /*3170*/  IMAD R5, R26, R33, R4 ;  /* 0x000000211a057224 */ /* 0x000fe200078e0204 */
[----:B------:R-:W-:Y:S02]  /*3180*/  LEA R4, P0, R32, R10, 0x3 ;  /* 0x0000000a20047211 */ /* 0x000fe400078018ff */
[----:B------:R-:W-:Y:S01]  /*3190*/  IADD3 R10, P1, R10, UR4, RZ ;  /* 0x000000040a0a7c10 */ /* 0x000fe2000ff3e0ff */
[----:B------:R-:W-:Y:S01]  /*31a0*/  IMAD.IADD R11, R11, 0x1, R5 ;  /* 0x000000010b0b7824 */ /* 0x000fe200078e0205 */
[----:B------:R-:W-:-:S04]  /*31b0*/  IADD3 R4, P2, R4, UR4, RZ ;  /* 0x0000000404047c10 */ /* 0x000fc8000ff5e0ff */
[----:B------:R-:W-:Y:S01]  /*31c0*/  LEA.HI.X R5, R32, R11, R33, 0x3, P0 ;  /* 0x0000000b20057211 */ /* 0x000fe200000f1c21 */
[----:B------:R-:W-:Y:S01]  /*31d0*/  IMAD.IADD R32, R15, 0x1, -R28 ;  /* 0x000000010f207824 */ /* 0x000fe200078e0a1c */
[----:B-1---5:R-:W-:Y:S01]  /*31e0*/  FSETP.NEU.AND P0, PT, R7, RZ, PT ;  /* 0x000000ff0700720b */ /* 0x022fe20003f0d000 */
[----:B------:R-:W-:Y:S01]  /*31f0*/  IMAD.IADD R28, R29, 0x1, -R30 ;  /* 0x000000011d1c7824 */ /* 0x000fe200078e0a1e */
[----:B------:R-:W-:Y:S02]  /*3200*/  IADD3.X R11, R11, UR5, RZ, P1, !PT ;  /* 0x000000050b0b7c10 */ /* 0x000fe40008ffe4ff */
[----:B------:R-:W-:-:S09]  /*3210*/  IADD3.X R5, R5, UR5, RZ, P2, !PT ;  /* 0x0000000505057c10 */ /* 0x000fd200097fe4ff */
[----:B------:R-:W-:Y:S05]  /*3220*/  @!P0 BRA `(.L_x_35) ;  /* 0x0000003400608947 */ /* 0x000fea0003800000 */
[----:B------:R-:W-:Y:S01]  /*3230*/  ULDC.64 UR4, c[0x0][0x5b8] ;  /* 0x00016e0000047ab9 */ /* 0x000fe20000000a00 */
[----:B------:R-:W-:Y:S01]  /*3240*/  ULDC.64 UR16, c[0x0][0x5a8] ;  /* 0x00016a0000107ab9 */ /* 0x000fe20000000a00 */
[----:B------:R-:W-:Y:S01]  /*3250*/  IMAD.WIDE.U32 R24, R0, UR4, R24 ;  /* 0x0000000400187c25 */ /* 0x000fe2000f8e0018 */
[----:B------:R-:W-:Y:S03]  /*3260*/  BSSY B1, `(.L_x_36) ;  /* 0x0000010000017945 */ /* 0x000fe60003800000 */
[----:B------:R-:W-:Y:S01]  /*3270*/  IMAD R29, R35, UR4, RZ ;  /* 0x00000004231d7c24 */ /* 0x000fe2000f8e02ff */
[----:B------:R-:W-:-:S03]  /*3280*/  IADD3 R30, P0, R30, R24, RZ ;  /* 0x000000181e1e7210 */ /* 0x000fc60007f1e0ff */
[----:B------:R-:W-:Y:S01]  /*3290*/  IMAD R29, R0, UR5, R29 ;  /* 0x00000005001d7c24 */ /* 0x000fe2000f8e021d */
[----:B------:R-:W-:Y:S01]  /*32a0*/  ULDC.64 UR4, c[0x0][0x5b0] ;  /* 0x00016c0000047ab9 */ /* 0x000fe20000000a00 */
[----:B------:R-:W-:-:S03]  /*32b0*/  PRMT R0, RZ, 0x7610, R0 ;  /* 0x00007610ff007816 */ /* 0x000fc60000000000 */
[----:B------:R-:W-:Y:S01]  /*32c0*/  IADD3.X R31, R34, R25, R29, P0, !PT ;  /* 0x00000019221f7210 */ /* 0x000fe200007fe41d */
[----:B------:R-:W-:Y:S01]  /*32d0*/  IMAD R29, R27, UR4, RZ ;  /* 0x000000041b1d7c24 */ /* 0x000fe2000f8e02ff */
[----:B------:R-:W-:Y:S01]  /*32e0*/  ISETP.GE.AND P0, PT, R32, 0x1, PT ;  /* 0x000000012000780c */ /* 0x000fe20003f06270 */
[----:B------:R-:W-:-:S03]  /*32f0*/  IMAD.WIDE.U32 R24, R26, UR4, R30 ;  /* 0x000000041a187c25 */ /* 0x000fc6000f8e001e */
[----:B------:R-:W-:Y:S01]  /*3300*/  ISETP.LT.OR P2, PT, R28, 0x1, !P0 ;  /* 0x000000011c00780c */ /* 0x000fe20004741670 */
[----:B------:R-:W-:Y:S01]  /*3310*/  IMAD R29, R26, UR5, R29 ;  /* 0x000000051a1d7c24 */ /* 0x000fe2000f8e021d */
[----:B------:R-:W-:-:S04]  /*3320*/  IADD3 R24, P1, R24, UR16, RZ ;  /* 0x0000001018187c10 */ /* 0x000fc8000ff3e0ff */
[----:B------:R-:W-:-:S07]  /*3330*/  IADD3.X R25, R25, UR17, R29, P1, !PT ;  /* 0x0000001119197c10 */ /* 0x000fce0008ffe41d */
[----:B------:R-:W-:Y:S05]  /*3340*/  @P2 BRA `(.L_x_37) ;  /* 0x0000000000042947 */ /* 0x000fea0003800000 */
[----:B------:R1:W5:Y:S02]  /*3350*/  LDG.E.U8 R0, desc[UR22][R24.64] ;  /* 0x0000001618007981 */ /* 0x000364000c1e1100 */
.L_x_37:
[----:B------:R-:W-:Y:S05]  /*3360*/  BSYNC B1 ;  /* 0x0000000000017941 */ /* 0x000fea0003800000 */
.L_x_36:
[----:B-----5:R-:W-:Y:S01]  /*3370*/  LOP3.LUT R0, R0, 0xff, RZ, 0xc0, !PT ;  /* 0x000000ff00007812 */ /* 0x020fe200078ec0ff */
[----:B------:R-:W-:Y:S01]  /*3380*/  BSSY B1, `(.L_x_38) ;  /* 0x000000b000017945 */ /* 0x000fe20003800000 */
[----:B------:R-:W-:Y:S02]  /*3390*/  ISETP.LT.OR P3, PT, R28, 0x2, !P0 ;  /* 0x000000021c00780c */ /* 0x000fe40004761670 */
[----:B------:R-:W-:-:S05]  /*33a0*/  F2FP.F16.E4M3.UNPACK_B R0, R0 ;  /* 0x00000000ff00723e */ /* 0x000fca00020006ff */
[----:B------:R-:W-:-:S05]  /*33b0*/  HADD2.F32 R0, -RZ, R0.H0_H0 ;  /* 0x20000000ff007230 */ /* 0x000fca0000004100 */
[----:B------:R-:W-:-:S04]  /*33c0*/  FMUL R0, R0, R7 ;  /* 0x0000000700007220 */ /* 0x000fc80000400000 */
[----:B------:R-:W-:-:S05]  /*33d0*/  FFMA R0, R143, R6, R0 ;  /* 0x000000068f007223 */ /* 0x000fca0000000000 */
[----:B------:R-:W-:Y:S02]  /*33e0*/  F2FP.SATFINITE.E4M3.F32.PACK_AB_MERGE_C R29, RZ, R0, RZ ;  /* 0x00000000ff1d723e */ /* 0x000fe400048070ff */
[----:B------:R-:W-:-:S03]  /*33f0*/  PRMT R0, RZ, 0x7610, R0 ;  /* 0x00007610ff007816 */ /* 0x000fc60000000000 */
[----:B------:R2:W-:Y:S01]  /*3400*/  @!P2 STG.E.U8 desc[UR22][R10.64], R29 ;  /* 0x0000001d0a00a986 */ /* 0x0005e2000c101116 */
[----:B------:R-:W-:Y:S05]  /*3410*/  @P3 BRA `(.L_x_39) ;  /* 0x0000000000043947 */ /* 0x000fea0003800000 */
[----:B------:R3:W5:Y:S02]  /*3420*/  LDG.E.U8 R0, desc[UR22][R24.64+0x1] ;  /* 0x0000011618007981 */ /* 0x000764000c1e1100 */
.L_x_39:
[----:B------:R-:W-:Y:S05]  /*3430*/  BSYNC B1 ;  /* 0x0000000000017941 */ /* 0x000fea0003800000 */
.L_x_38:
[----:B-----5:R-:W-:Y:S01]  /*3440*/  LOP3.LUT R0, R0, 0xff, RZ, 0xc0, !PT ;  /* 0x000000ff00007812 */ /* 0x020fe200078ec0ff */
[----:B------:R-:W-:Y:S01]  /*3450*/  BSSY B1, `(.L_x_40) ;  /* 0x0000013000017945 */ /* 0x000fe20003800000 */
[----:B--2---:R-:W-:Y:S02]  /*3460*/  IADD3 R29, P1, R26, 0x8, RZ ;  /* 0x000000081a1d7810 */ /* 0x004fe40007f3e0ff */
[----:B------:R-:W-:-:S03]  /*3470*/  F2FP.F16.E4M3.UNPACK_B R0, R0 ;  /* 0x00000000ff00723e */ /* 0x000fc600020006ff */
[----:B------:R-:W-:Y:S01]  /*3480*/  IMAD.X R26, RZ, RZ, R27, P1 ;  /* 0x000000ffff1a7224 */ /* 0x000fe200008e061b */
[----:B------:R-:W-:Y:S01]  /*3490*/  ISETP.GE.AND P1, PT, R32, 0x9, PT ;  /* 0x000000092000780c */ /* 0x000fe20003f26270 */
[----:B------:R-:W-:Y:S02]  /*34a0*/  HADD2.F32 R0, -RZ, R0.H0_H0 ;  /* 0x20000000ff007230 */ /* 0x000fe40000004100 */
[----:B------:R-:W-:Y:S01]  /*34b0*/  IMAD R26, R26, UR4, RZ ;  /* 0x000000041a1a7c24 */ /* 0x000fe2000f8e02ff */
[----:B------:R-:W-:Y:S01]  /*34c0*/  ISETP.LT.OR P4, PT, R28, 0x1, !P1 ;  /* 0x000000011c00780c */ /* 0x000fe20004f81670 */
[----:B------:R-:W-:-:S04]  /*34d0*/  IMAD.WIDE.U32 R30, R29, UR4, R30 ;  /* 0x000000041d1e7c25 */ /* 0x000fc8000f8e001e */
[----:B------:R-:W-:Y:S01]  /*34e0*/  FMUL R27, R0, R7 ;  /* 0x00000007001b7220 */ /* 0x000fe20000400000 */
[----:B------:R-:W-:Y:S01]  /*34f0*/  PRMT R0, RZ, 0x7610, R0 ;  /* 0x00007610ff007816 */ /* 0x000fe20000000000 */
[----:B------:R-:W-:Y:S02]  /*3500*/  IMAD R29, R29, UR5, R26 ;  /* 0x000000051d1d7c24 */ /* 0x000fe4000f8e021a */
[----:B------:R-:W-:Y:S01]  /*3510*/  FFMA R27, R142, R6, R27 ;  /* 0x000000068e1b7223 */ /* 0x000fe2000000001b */
[----:B------:R-:W-:-:S04]  /*3520*/  IADD3 R26, P2, R30, UR16, RZ ;  /* 0x000000101e1a7c10 */ /* 0x000fc8000ff5e0ff */
[----:B------:R-:W-:Y:S02]  /*3530*/  F2FP.SATFINITE.E4M3.F32.PACK_AB_MERGE_C R33, RZ, R27, RZ ;  /* 0x0000001bff21723e */ /* 0x000fe400048070ff */
[----:B------:R-:W-:-:S03]  /*3540*/  IADD3.X R27, R31, UR17, R29, P2, !PT ;  /* 0x000000111f1b7c10 */ /* 0x000fc600097fe41d */
[----:B------:R2:W-:Y:S01]  /*3550*/  @!P3 STG.E.U8 desc[UR22][R10.64+0x1], R33 ;  /* 0x000001210a00b986 */ /* 0x0005e2000c101116 */
[----:B------:R-:W-:Y:S05]  /*3560*/  @P4 BRA `(.L_x_41) ;  /* 0x0000000000044947 */ /* 0x000fea0003800000 */
[----:B------:R4:W5:Y:S02]  /*3570*/  LDG.E.U8 R0, desc[UR22][R26.64] ;  /* 0x000000161a007981 */ /* 0x000964000c1e1100 */
.L_x_41:
[----:B------:R-:W-:Y:S05]  /*3580*/  BSYNC B1 ;  /* 0x0000000000017941 */ /* 0x000fea0003800000 */
.L_x_40:
        /* <DEDUP_REMOVED lines=12> */
.L_x_43:
[----:B------:R-:W-:Y:S05]  /*3650*/  BSYNC B1 ;  /* 0x0000000000017941 */ /* 0x000fea0003800000 */
.L_x_42:
[----:B-----5:R-:W-:Y:S01]  /*3660*/  LOP3.LUT R0, R0, 0xff, RZ, 0xc0, !PT ;  /* 0x000000ff00007812 */ /* 0x020fe200078ec0ff */
[----:B------:R-:W-:Y:S01]  /*3670*/  BSSY B1, `(.L_x_44) ;  /* 0x000000b000017945 */ /* 0x000fe20003800000 */
[----:B------:R-:W-:Y:S02]  /*3680*/  ISETP.LT.OR P3, PT, R28, 0x9, !P0 ;  /* 0x000000091c00780c */ /* 0x000fe40004761670 */
[----:B------:R-:W-:-:S05]  /*3690*/  F2FP.F16.E4M3.UNPACK_B R0, R0 ;  /* 0x00000000ff00723e */ /* 0x000fca00020006ff */
[----:B------:R-:W-:-:S05]  /*36a0*/  HADD2.F32 R0, -RZ, R0.H0_H0 ;  /* 0x20000000ff007230 */ /* 0x000fca0000004100 */
[----:B0-----:R-:W-:Y:S01]  /*36b0*/  FMUL R29, R0, R7 ;  /* 0x00000007001d7220 */ /* 0x001fe20000400000 */
[----:B------:R-:W-:-:S03]  /*36c0*/  PRMT R0, RZ, 0x7610, R0 ;  /* 0x00007610ff007816 */ /* 0x000fc60000000000 */
[----:B------:R-:W-:-:S05]  /*36d0*/  FFMA R29, R140, R6, R29 ;  /* 0x000000068c1d7223 */ /* 0x000fca000000001d */
[----:B------:R-:W-:-:S05]  /*36e0*/  F2FP.SATFINITE.E4M3.F32.PACK_AB_MERGE_C R29, RZ, R29, RZ ;  /* 0x0000001dff1d723e */ /* 0x000fca00048070ff */
[----:B------:R0:W-:Y:S01]  /*36f0*/  @!P2 STG.E.U8 desc[UR22][R4.64+0x1], R29 ;  /* 0x0000011d0400a986 */ /* 0x0001e2000c101116 */
[----:B------:R-:W-:Y:S05]  /*3700*/  @P3 BRA `(.L_x_45) ;  /* 0x0000000000043947 */ /* 0x000fea0003800000 */
[----:B------:R0:W5:Y:S02]  /*3710*/  LDG.E.U8 R0, desc[UR22][R24.64+0x8] ;  /* 0x0000081618007981 */ /* 0x000164000c1e1100 */
.L_x_45:
[----:B------:R-:W-:Y:S05]  /*3720*/  BSYNC B1 ;  /* 0x0000000000017941 */ /* 0x000fea0003800000 */
.L_x_44:
[----:B-----5:R-:W-:Y:S01]  /*3730*/  LOP3.LUT R0, R0, 0xff, RZ, 0xc0, !PT ;  /* 0x000000ff00007812 */ /* 0x020fe200078ec0ff */
[----:B------:R-:W-:Y:S01]  /*3740*/  BSSY B1, `(.L_x_46) ;  /* 0x000000b000017945 */ /* 0x000fe20003800000 */
[----:B------:R-:W-:Y:S02]  /*3750*/  ISETP.LT.OR P2, PT, R28, 0xa, !P0 ;  /* 0x0000000a1c00780c */ /* 0x000fe40004741670 */
[----:B------:R-:W-:-:S05]  /*3760*/  F2FP.F16.E4M3.UNPACK_B R0, R0 ;  /* 0x00000000ff00723e */ /* 0x000fca00020006ff */
[----:B------:R-:W-:-:S05]  /*3770*/  HADD2.F32 R0, -RZ, R0.H0_H0 ;  /* 0x20000000ff007230 */ /* 0x000fca0000004100 */
[----:B------:R-:W-:-:S04]  /*3780*/  FMUL R0, R0, R7 ;  /* 0x0000000700007220 */ /* 0x000fc80000400000 */
[----:B------:R-:W-:-:S05]  /*3790*/  FFMA R0, R139, R6, R0 ;  /* 0x000000068b007223 */ /* 0x000fca0000000000 */
[----:B0-----:R-:W-:Y:S02]  /*37a0*/  F2FP.SATFINITE.E4M3.F32.PACK_AB_MERGE_C R29, RZ, R0, RZ ;  /* 0x00000000ff1d723e */ /* 0x001fe400048070ff */
[----:B------:R-:W-:-:S03]  /*37b0*/  PRMT R0, RZ, 0x7610, R0 ;  /* 0x00007610ff007816 */ /* 0x000fc60000000000 */
[----:B------:R0:W-:Y:S01]  /*37c0*/  @!P3 STG.E.U8 desc[UR22][R10.64+0x8], R29 ;  /* 0x0000081d0a00b986 */ /* 0x0001e2000c101116 */
[----:B------:R-:W-:Y:S05]  /*37d0*/  @P2 BRA `(.L_x_47) ;  /* 0x0000000000042947 */ /* 0x000fea0003800000 */
[----:B------:R0:W5:Y:S02]  /*37e0*/  LDG.E.U8 R0, desc[UR22][R24.64+0x9] ;  /* 0x0000091618007981 */ /* 0x000164000c1e1100 */
.L_x_47:
[----:B------:R-:W-:Y:S05]  /*37f0*/  BSYNC B1 ;  /* 0x0000000000017941 */ /* 0x000fea0003800000 */
.L_x_46:
        /* <DEDUP_REMOVED lines=12> */
.L_x_49:
[----:B------:R-:W-:Y:S05]  /*38c0*/  BSYNC B1 ;  /* 0x0000000000017941 */ /* 0x000fea0003800000 */
.L_x_48:
        /* <DEDUP_REMOVED lines=12> */
.L_x_51:
[----:B------:R-:W-:Y:S05]  /*3990*/  BSYNC B1 ;  /* 0x0000000000017941 */ /* 0x000fea0003800000 */
.L_x_50:
        /* <DEDUP_REMOVED lines=12> */
.L_x_53:
[----:B------:R-:W-:Y:S05]  /*3a60*/  BSYNC B1 ;  /* 0x0000000000017941 */ /* 0x000fea0003800000 */
.L_x_52:
        /* <DEDUP_REMOVED lines=12> */
.L_x_55:
[----:B------:R-:W-:Y:S05]  /*3b30*/  BSYNC B1 ;  /* 0x0000000000017941 */ /* 0x000fea0003800000 */
.L_x_54:
        /* <DEDUP_REMOVED lines=12> */
.L_x_57:
[----:B------:R-:W-:Y:S05]  /*3c00*/  BSYNC B1 ;  /* 0x0000000000017941 */ /* 0x000fea0003800000 */
.L_x_56:
        /* <DEDUP_REMOVED lines=12> */
.L_x_59:
[----:B------:R-:W-:Y:S05]  /*3cd0*/  BSYNC B1 ;  /* 0x0000000000017941 */ /* 0x000fea0003800000 */
.L_x_58:
        /* <DEDUP_REMOVED lines=12> */
.L_x_61:
[----:B------:R-:W-:Y:S05]  /*3da0*/  BSYNC B1 ;  /* 0x0000000000017941 */ /* 0x000fea0003800000 */
.L_x_60:
        /* <DEDUP_REMOVED lines=12> */
.L_x_63:
[----:B------:R-:W-:Y:S05]  /*3e70*/  BSYNC B1 ;  /* 0x0000000000017941 */ /* 0x000fea0003800000 */
.L_x_62:
        /* <DEDUP_REMOVED lines=12> */
.L_x_65:
[----:B------:R-:W-:Y:S05]  /*3f40*/  BSYNC B1 ;  /* 0x0000000000017941 */ /* 0x000fea0003800000 */
.L_x_64:
        /* <DEDUP_REMOVED lines=12> */
.L_x_67:
[----:B------:R-:W-:Y:S05]  /*4010*/  BSYNC B1 ;  /* 0x0000000000017941 */ /* 0x000fea0003800000 */
.L_x_66:
        /* <DEDUP_REMOVED lines=12> */
.L_x_69:
[----:B------:R-:W-:Y:S05]  /*40e0*/  BSYNC B1 ;  /* 0x0000000000017941 */ /* 0x000fea0003800000 */
.L_x_68:
        /* <DEDUP_REMOVED lines=12> */
.L_x_71:
[----:B------:R-:W-:Y:S05]  /*41b0*/  BSYNC B1 ;  /* 0x0000000000017941 */ /* 0x000fea0003800000 */
.L_x_70:
        /* <DEDUP_REMOVED lines=12> */
.L_x_73:
[----:B------:R-:W-:Y:S05]  /*4280*/  BSYNC B1 ;  /* 0x0000000000017941 */ /* 0x000fea0003800000 */
.L_x_72:
        /* <DEDUP_REMOVED lines=12> */
.L_x_75:
[----:B------:R-:W-:Y:S05]  /*4350*/  BSYNC B1 ;  /* 0x0000000000017941 */ /* 0x000fea0003800000 */
.L_x_74:
        /* <DEDUP_REMOVED lines=12> */
.L_x_77:
[----:B------:R-:W-:Y:S05]  /*4420*/  BSYNC B1 ;  /* 0x0000000000017941 */ /* 0x000fea0003800000 */
.L_x_76:
        /* <DEDUP_REMOVED lines=12> */
.L_x_79:
[----:B------:R-:W-:Y:S05]  /*44f0*/  BSYNC B1 ;  /* 0x0000000000017941 */ /* 0x000fea0003800000 */
.L_x_78:
        /* <DEDUP_REMOVED lines=12> */
.L_x_81:
[----:B------:R-:W-:Y:S05]  /*45c0*/  BSYNC B1 ;  /* 0x0000000000017941 */ /* 0x000fea0003800000 */
.L_x_80:
        /* <DEDUP_REMOVED lines=12> */
.L_x_83:
[----:B------:R-:W-:Y:S05]  /*4690*/  BSYNC B1 ;  /* 0x0000000000017941 */ /* 0x000fea0003800000 */
.L_x_82:
        /* <DEDUP_REMOVED lines=12> */
.L_x_85:
[----:B------:R-:W-:Y:S05]  /*4760*/  BSYNC B1 ;  /* 0x0000000000017941 */ /* 0x000fea0003800000 */
.L_x_84:
        /* <DEDUP_REMOVED lines=12> */
.L_x_87:
[----:B------:R-:W-:Y:S05]  /*4830*/  BSYNC B1 ;  /* 0x0000000000017941 */ /* 0x000fea0003800000 */
.L_x_86:
        /* <DEDUP_REMOVED lines=12> */
.L_x_89:
[----:B------:R-:W-:Y:S05]  /*4900*/  BSYNC B1 ;  /* 0x0000000000017941 */ /* 0x000fea0003800000 */
.L_x_88:
        /* <DEDUP_REMOVED lines=12> */
.L_x_91:
[----:B------:R-:W-:Y:S05]  /*49d0*/  BSYNC B1 ;  /* 0x0000000000017941 */ /* 0x000fea0003800000 */
.L_x_90:
        /* <DEDUP_REMOVED lines=12> */
.L_x_93:
[----:B------:R-:W-:Y:S05]  /*4aa0*/  BSYNC B1 ;  /* 0x0000000000017941 */ /* 0x000fea0003800000 */
.L_x_92:
        /* <DEDUP_REMOVED lines=12> */
.L_x_95:
[----:B------:R-:W-:Y:S05]  /*4b70*/  BSYNC B1 ;  /* 0x0000000000017941 */ /* 0x000fea0003800000 */
.L_x_94:
        /* <DEDUP_REMOVED lines=12> */
.L_x_97:
[----:B------:R-:W-:Y:S05]  /*4c40*/  BSYNC B1 ;  /* 0x0000000000017941 */ /* 0x000fea0003800000 */
.L_x_96:
        /* <DEDUP_REMOVED lines=12> */
.L_x_99:
[----:B------:R-:W-:Y:S05]  /*4d10*/  BSYNC B1 ;  /* 0x0000000000017941 */ /* 0x000fea0003800000 */
.L_x_98:
        /* <DEDUP_REMOVED lines=12> */
.L_x_101:
[----:B------:R-:W-:Y:S05]  /*4de0*/  BSYNC B1 ;  /* 0x0000000000017941 */ /* 0x000fea0003800000 */
.L_x_100:
        /* <DEDUP_REMOVED lines=12> */
.L_x_103:
[----:B------:R-:W-:Y:S05]  /*4eb0*/  BSYNC B1 ;  /* 0x0000000000017941 */ /* 0x000fea0003800000 */
.L_x_102:
        /* <DEDUP_REMOVED lines=12> */
.L_x_105:
[----:B------:R-:W-:Y:S05]  /*4f80*/  BSYNC B1 ;  /* 0x0000000000017941 */ /* 0x000fea0003800000 */
.L_x_104:
        /* <DEDUP_REMOVED lines=12> */
.L_x_107:
[----:B------:R-:W-:Y:S05]  /*5050*/  BSYNC B1 ;  /* 0x0000000000017941 */ /* 0x000fea0003800000 */
.L_x_106:
        /* <DEDUP_REMOVED lines=12> */
.L_x_109:
[----:B------:R-:W-:Y:S05]  /*5120*/  BSYNC B1 ;  /* 0x0000000000017941 */ /* 0x000fea0003800000 */
.L_x_108:
        /* <DEDUP_REMOVED lines=12> */
.L_x_111:
[----:B------:R-:W-:Y:S05]  /*51f0*/  BSYNC B1 ;  /* 0x0000000000017941 */ /* 0x000fea0003800000 */
.L_x_110:
        /* <DEDUP_REMOVED lines=12> */
.L_x_113:
[----:B------:R-:W-:Y:S05]  /*52c0*/  BSYNC B1 ;  /* 0x0000000000017941 */ /* 0x000fea0003800000 */
.L_x_112:
        /* <DEDUP_REMOVED lines=12> */
.L_x_115:
[----:B------:R-:W-:Y:S05]  /*5390*/  BSYNC B1 ;  /* 0x0000000000017941 */ /* 0x000fea0003800000 */
.L_x_114:
        /* <DEDUP_REMOVED lines=12> */
.L_x_117:
[----:B------:R-:W-:Y:S05]  /*5460*/  BSYNC B1 ;  /* 0x0000000000017941 */ /* 0x000fea0003800000 */
.L_x_116:
        /* <DEDUP_REMOVED lines=12> */
.L_x_119:
[----:B------:R-:W-:Y:S05]  /*5530*/  BSYNC B1 ;  /* 0x0000000000017941 */ /* 0x000fea0003800000 */
.L_x_118:
        /* <DEDUP_REMOVED lines=12> */
.L_x_121:
[----:B------:R-:W-:Y:S05]  /*5600*/  BSYNC B1 ;  /* 0x0000000000017941 */ /* 0x000fea0003800000 */
.L_x_120:
        /* <DEDUP_REMOVED lines=12> */
.L_x_123:
[----:B------:R-:W-:Y:S05]  /*56d0*/  BSYNC B1 ;  /* 0x0000000000017941 */ /* 0x000fea0003800000 */
.L_x_122:
        /* <DEDUP_REMOVED lines=12> */
.L_x_125:
[----:B------:R-:W-:Y:S05]  /*57a0*/  BSYNC B1 ;  /* 0x0000000000017941 */ /* 0x000fea0003800000 */
.L_x_124:
        /* <DEDUP_REMOVED lines=12> */
.L_x_127:
[----:B------:R-:W-:Y:S05]  /*5870*/  BSYNC B1 ;  /* 0x0000000000017941 */ /* 0x000fea0003800000 */
.L_x_126:
        /* <DEDUP_REMOVED lines=12> */
.L_x_129:
[----:B------:R-:W-:Y:S05]  /*5940*/  BSYNC B1 ;  /* 0x0000000000017941 */ /* 0x000fea0003800000 */
.L_x_128:
        /* <DEDUP_REMOVED lines=12> */
.L_x_131:
[----:B------:R-:W-:Y:S05]  /*5a10*/  BSYNC B1 ;  /* 0x0000000000017941 */ /* 0x000fea0003800000 */
.L_x_130:
        /* <DEDUP_REMOVED lines=12> */
.L_x_133:
[----:B------:R-:W-:Y:S05]  /*5ae0*/  BSYNC B1 ;  /* 0x0000000000017941 */ /* 0x000fea0003800000 */
.L_x_132:
        /* <DEDUP_REMOVED lines=12> */
.L_x_135:
[----:B------:R-:W-:Y:S05]  /*5bb0*/  BSYNC B1 ;  /* 0x0000000000017941 */ /* 0x000fea0003800000 */
.L_x_134:
        /* <DEDUP_REMOVED lines=12> */
.L_x_137:
[----:B------:R-:W-:Y:S05]  /*5c80*/  BSYNC B1 ;  /* 0x0000000000017941 */ /* 0x000fea0003800000 */
.L_x_136:
        /* <DEDUP_REMOVED lines=12> */
.L_x_139:
[----:B------:R-:W-:Y:S05]  /*5d50*/  BSYNC B1 ;  /* 0x0000000000017941 */ /* 0x000fea0003800000 */
.L_x_138:
        /* <DEDUP_REMOVED lines=12> */
.L_x_141:
[----:B------:R-:W-:Y:S05]  /*5e20*/  BSYNC B1 ;  /* 0x0000000000017941 */ /* 0x000fea0003800000 */
.L_x_140:
        /* <DEDUP_REMOVED lines=12> */
.L_x_143:
[----:B------:R-:W-:Y:S05]  /*5ef0*/  BSYNC B1 ;  /* 0x0000000000017941 */ /* 0x000fea0003800000 */
.L_x_142:
        /* <DEDUP_REMOVED lines=12> */
.L_x_145:
[----:B------:R-:W-:Y:S05]  /*5fc0*/  BSYNC B1 ;  /* 0x0000000000017941 */ /* 0x000fea0003800000 */
.L_x_144:
        /* <DEDUP_REMOVED lines=12> */
.L_x_147:
[----:B------:R-:W-:Y:S05]  /*6090*/  BSYNC B1 ;  /* 0x0000000000017941 */ /* 0x000fea0003800000 */
.L_x_146:
        /* <DEDUP_REMOVED lines=12> */
.L_x_149:
[----:B------:R-:W-:Y:S05]  /*6160*/  BSYNC B1 ;  /* 0x0000000000017941 */ /* 0x000fea0003800000 */
.L_x_148:
        /* <DEDUP_REMOVED lines=12> */
.L_x_151:
[----:B------:R-:W-:Y:S05]  /*6230*/  BSYNC B1 ;  /* 0x0000000000017941 */ /* 0x000fea0003800000 */
.L_x_150:
        /* <DEDUP_REMOVED lines=12> */
.L_x_153:
[----:B------:R-:W-:Y:S05]  /*6300*/  BSYNC B1 ;  /* 0x0000000000017941 */ /* 0x000fea0003800000 */
.L_x_152:
        /* <DEDUP_REMOVED lines=12> */
.L_x_155:
[----:B------:R-:W-:Y:S05]  /*63d0*/  BSYNC B1 ;  /* 0x0000000000017941 */ /* 0x000fea0003800000 */
.L_x_154:
        /* <DEDUP_REMOVED lines=12> */
.L_x_157:
[----:B------:R-:W-:Y:S05]  /*64a0*/  BSYNC B1 ;  /* 0x0000000000017941 */ /* 0x000fea0003800000 */
.L_x_156:
        /* <DEDUP_REMOVED lines=12> */
.L_x_159:
[----:B------:R-:W-:Y:S05]  /*6570*/  BSYNC B1 ;  /* 0x0000000000017941 */ /* 0x000fea0003800000 */
.L_x_158:
        /* <DEDUP_REMOVED lines=12> */
.L_x_161:
[----:B------:R-:W-:Y:S05]  /*6640*/  BSYNC B1 ;  /* 0x0000000000017941 */ /* 0x000fea0003800000 */
.L_x_160:
[----:B-----5:R-:W-:Y:S01]  /*6650*/  LOP3.LUT R0, R0, 0xff, RZ, 0xc0, !PT ;  /* 0x000000ff00007812 */ /* 0x020fe200078ec0ff */
[----:B------:R-:W-:Y:S01]  /*6660*/  BSSY B1, `(.L_x_162) ;  /* 0x000000b000017945 */ /* 0x000fe20003800000 */
[----:B------:R-:W-:Y:S02]  /*6670*/  ISETP.LT.OR P1, PT, R28, 0x7a, !P1 ;  /* 0x0000007a1c00780c */ /* 0x000fe40004f21670 */
[----:B------:R-:W-:-:S05]  /*6680*/  F2FP.F16.E4M3.UNPACK_B R0, R0 ;  /* 0x00000000ff00723e */ /* 0x000fca00020006ff */
[----:B------:R-:W-:-:S05]  /*6690*/  HADD2.F32 R0, -RZ, R0.H0_H0 ;  /* 0x20000000ff007230 */ /* 0x000fca0000004100 */
[----:B------:R-:W-:-:S04]  /*66a0*/  FMUL R0, R0, R7 ;  /* 0x0000000700007220 */ /* 0x000fc80000400000 */
[----:B------:R-:W-:-:S05]  /*66b0*/  FFMA R0, R19, R6, R0 ;  /* 0x0000000613007223 */ /* 0x000fca0000000000 */
[----:B0-2---:R-:W-:Y:S02]  /*66c0*/  F2FP.SATFINITE.E4M3.F32.PACK_AB_MERGE_C R11, RZ, R0, RZ ;  /* 0x00000000ff0b723e */ /* 0x005fe400048070ff */
[----:B------:R-:W-:-:S03]  /*66d0*/  PRMT R0, RZ, 0x7610, R0 ;  /* 0x00007610ff007816 */ /* 0x000fc60000000000 */
[----:B------:R0:W-:Y:S01]  /*66e0*/  @!P2 STG.E.U8 desc[UR22][R4.64+0x78], R11 ;  /* 0x0000780b0400a986 */ /* 0x0001e2000c101116 */
[----:B------:R-:W-:Y:S05]  /*66f0*/  @P1 BRA `(.L_x_163) ;  /* 0x0000000000041947 */ /* 0x000fea0003800000 */
[----:B------:R2:W5:Y:S02]  /*6700*/  LDG.E.U8 R0, desc[UR22][R26.64+0x79] ;  /* 0x000079161a007981 */ /* 0x000564000c1e1100 */
.L_x_163:
[----:B------:R-:W-:Y:S05]  /*6710*/  BSYNC B1 ;  /* 0x0000000000017941 */ /* 0x000fea0003800000 */
.L_x_162:
[----:B------:R-:W-:Y:S05]  /*6720*/  @P1 BRA `(.L_x_164) ;  /* 0x0000001000281947 */ /* 0x000fea0003800000 */
[----:B-----5:R-:W-:-:S04]  /*6730*/  LOP3.LUT R0, R0, 0xff, RZ, 0xc0, !PT ;  /* 0x000000ff00007812 */ /* 0x020fc800078ec0ff */
[----:B------:R-:W-:-:S05]  /*6740*/  F2FP.F16.E4M3.UNPACK_B R0, R0 ;  /* 0x00000000ff00723e */ /* 0x000fca00020006ff */
[----:B------:R-:W-:-:S05]  /*6750*/  HADD2.F32 R0, -RZ, R0.H0_H0 ;  /* 0x20000000ff007230 */ /* 0x000fca0000004100 */
[----:B0-----:R-:W-:-:S04]  /*6760*/  FMUL R11, R0, R7 ;  /* 0x00000007000b7220 */ /* 0x001fc80000400000 */
[----:B------:R-:W-:-:S05]  /*6770*/  FFMA R11, R18, R6, R11 ;  /* 0x00000006120b7223 */ /* 0x000fca000000000b */
[----:B------:R-:W-:-:S05]  /*6780*/  F2FP.SATFINITE.E4M3.F32.PACK_AB_MERGE_C R11, RZ, R11, RZ ;  /* 0x0000000bff0b723e */ /* 0x000fca00048070ff */
[----:B------:R0:W-:Y:S01]  /*6790*/  STG.E.U8 desc[UR22][R4.64+0x79], R11 ;  /* 0x0000790b04007986 */ /* 0x0001e2000c101116 */
[----:B------:R-:W-:Y:S05]  /*67a0*/  BRA `(.L_x_164) ;  /* 0x0000001000087947 */ /* 0x000fea0003800000 */
.L_x_35:
[C---:B------:R-:W-:Y:S01]  /*67b0*/  ISETP.GE.AND P1, PT, R32.reuse, 0x1, PT ;  /* 0x000000012000780c */ /* 0x040fe20003f26270 */
[-C--:B------:R-:W-:Y:S01]  /*67c0*/  FMUL R143, R143, R6.reuse ;  /* 0x000000068f8f7220 */ /* 0x080fe20000400000 */
[----:B------:R-:W-:Y:S01]  /*67d0*/  ISETP.GE.AND P0, PT, R32, 0x9, PT ;  /* 0x000000092000780c */ /* 0x000fe20003f06270 */
[-C--:B------:R-:W-:Y:S01]  /*67e0*/  FMUL R142, R142, R6.reuse ;  /* 0x000000068e8e7220 */ /* 0x080fe20000400000 */
[C---:B------:R-:W-:Y:S01]  /*67f0*/  ISETP.LT.OR P2, PT, R28.reuse, 0x1, !P1 ;  /* 0x000000011c00780c */ /* 0x040fe20004f41670 */
[-C--:B------:R-:W-:Y:S01]  /*6800*/  FMUL R141, R141, R6.reuse ;  /* 0x000000068d8d7220 */ /* 0x080fe20000400000 */
[----:B------:R-:W-:Y:S01]  /*6810*/  ISETP.LT.OR P3, PT, R28, 0x2, !P1 ;  /* 0x000000021c00780c */ /* 0x000fe20004f61670 */
[-C--:B------:R-:W-:Y:S01]  /*6820*/  FMUL R140, R140, R6.reuse ;  /* 0x000000068c8c7220 */ /* 0x080fe20000400000 */
[----:B------:R-:W-:Y:S01]  /*6830*/  ISETP.LT.OR P4, PT, R28, 0x1, !P0 ;  /* 0x000000011c00780c */ /* 0x000fe20004781670 */
[-C--:B------:R-:W-:Y:S01]  /*6840*/  FMUL R139, R139, R6.reuse ;  /* 0x000000068b8b7220 */ /* 0x080fe20000400000 */
[----:B------:R-:W-:Y:S01]  /*6850*/  F2FP.SATFINITE.E4M3.F32.PACK_AB_MERGE_C R143, RZ, R143, RZ ;  /* 0x0000008fff8f723e */ /* 0x000fe200048070ff */
[----:B------:R-:W-:Y:S01]  /*6860*/  FMUL R138, R138, R6 ;  /* 0x000000068a8a7220 */ /* 0x000fe20000400000 */
[----:B------:R-:W-:Y:S01]  /*6870*/  F2FP.SATFINITE.E4M3.F32.PACK_AB_MERGE_C R25, RZ, R142, RZ ;  /* 0x0000008eff19723e */ /* 0x000fe200048070ff */
[-C--:B------:R-:W-:Y:S01]  /*6880*/  FMUL R137, R137, R6.reuse ;  /* 0x0000000689897220 */ /* 0x080fe20000400000 */
[----:B------:R-:W-:Y:S01]  /*6890*/  F2FP.SATFINITE.E4M3.F32.PACK_AB_MERGE_C R141, RZ, R141, RZ ;  /* 0x0000008dff8d723e */ /* 0x000fe200048070ff */
[-C--:B------:R-:W-:Y:S01]  /*68a0*/  FMUL R136, R136, R6.reuse ;  /* 0x0000000688887220 */ /* 0x080fe20000400000 */
[C---:B------:R-:W-:Y:S01]  /*68b0*/  ISETP.LT.OR P5, PT, R28.reuse, 0x9, !P0 ;  /* 0x000000091c00780c */ /* 0x040fe200047a1670 */
[----:B------:R-:W-:Y:S01]  /*68c0*/  @!P2 STG.E.U8 desc[UR22][R10.64], R143 ;  /* 0x0000008f0a00a986 */ /* 0x000fe2000c101116 */
[C---:B------:R-:W-:Y:S01]  /*68d0*/  ISETP.LT.OR P2, PT, R28.reuse, 0x2, !P0 ;  /* 0x000000021c00780c */ /* 0x040fe20004741670 */
[-C--:B------:R-:W-:Y:S01]  /*68e0*/  FMUL R135, R135, R6.reuse ;  /* 0x0000000687877220 */ /* 0x080fe20000400000 */
[C---:B------:R-:W-:Y:S01]  /*68f0*/  ISETP.LT.OR P6, PT, R28.reuse, 0xa, !P0 ;  /* 0x0000000a1c00780c */ /* 0x040fe200047c1670 */
[----:B------:R1:W-:Y:S01]  /*6900*/  @!P3 STG.E.U8 desc[UR22][R10.64+0x1], R25 ;  /* 0x000001190a00b986 */ /* 0x0003e2000c101116 */
[----:B------:R-:W-:Y:S01]  /*6910*/  ISETP.LT.OR P3, PT, R28, 0x9, !P1 ;  /* 0x000000091c00780c */ /* 0x000fe20004f61670 */
[-C--:B------:R-:W-:Y:S01]  /*6920*/  FMUL R134, R134, R6.reuse ;  /* 0x0000000686867220 */ /* 0x080fe20000400000 */
[----:B------:R-:W-:Y:S01]  /*6930*/  F2FP.SATFINITE.E4M3.F32.PACK_AB_MERGE_C R139, RZ, R139, RZ ;  /* 0x0000008bff8b723e */ /* 0x000fe200048070ff */
[----:B------:R-:W-:Y:S01]  /*6940*/  @!P4 STG.E.U8 desc[UR22][R4.64], R141 ;  /* 0x0000008d0400c986 */ /* 0x000fe2000c101116 */
[----:B------:R-:W-:Y:S01]  /*6950*/  ISETP.LT.OR P4, PT, R28, 0xa, !P1 ;  /* 0x0000000a1c00780c */ /* 0x000fe20004f81670 */
[----:B------:R-:W-:Y:S01]  /*6960*/  FMUL R133, R133, R6 ;  /* 0x0000000685857220 */ /* 0x000fe20000400000 */
[----:B------:R-:W-:Y:S01]  /*6970*/  F2FP.SATFINITE.E4M3.F32.PACK_AB_MERGE_C R27, RZ, R138, RZ ;  /* 0x0000008aff1b723e */ /* 0x000fe200048070ff */
[-C--:B------:R-:W-:Y:S01]  /*6980*/  FMUL R132, R132, R6.reuse ;  /* 0x0000000684847220 */ /* 0x080fe20000400000 */
[----:B------:R-:W-:Y:S01]  /*6990*/  F2FP.SATFINITE.E4M3.F32.PACK_AB_MERGE_C R137, RZ, R137, RZ ;  /* 0x00000089ff89723e */ /* 0x000fe200048070ff */
[----:B------:R-:W-:Y:S01]  /*69a0*/  FMUL R131, R131, R6 ;  /* 0x0000000683837220 */ /* 0x000fe20000400000 */
[----:B------:R-:W-:Y:S01]  /*69b0*/  F2FP.SATFINITE.E4M3.F32.PACK_AB_MERGE_C R29, RZ, R136, RZ ;  /* 0x00000088ff1d723e */ /* 0x000fe200048070ff */
[----:B------:R-:W-:Y:S01]  /*69c0*/  FMUL R130, R130, R6 ;  /* 0x0000000682827220 */ /* 0x000fe20000400000 */
[----:B-1----:R-:W-:Y:S01]  /*69d0*/  F2FP.SATFINITE.E4M3.F32.PACK_AB_MERGE_C R25, RZ, R140, RZ ;  /* 0x0000008cff19723e */ /* 0x002fe200048070ff */
[-C--:B------:R-:W-:Y:S01]  /*69e0*/  FMUL R129, R129, R6.reuse ;  /* 0x0000000681817220 */ /* 0x080fe20000400000 */
[----:B------:R-:W-:Y:S01]  /*69f0*/  F2FP.SATFINITE.E4M3.F32.PACK_AB_MERGE_C R135, RZ, R135, RZ ;  /* 0x00000087ff87723e */ /* 0x000fe200048070ff */
[-C--:B------:R-:W-:Y:S01]  /*6a00*/  FMUL R128, R128, R6.reuse ;  /* 0x0000000680807220 */ /* 0x080fe20000400000 */
[----:B------:R-:W-:Y:S01]  /*6a10*/  F2FP.SATFINITE.E4M3.F32.PACK_AB_MERGE_C R133, RZ, R133, RZ ;  /* 0x00000085ff85723e */ /* 0x000fe200048070ff */
[----:B------:R1:W-:Y:S01]  /*6a20*/  @!P2 STG.E.U8 desc[UR22][R4.64+0x1], R25 ;  /* 0x000001190400a986 */ /* 0x0003e2000c101116 */
[C---:B------:R-:W-:Y:S01]  /*6a30*/  ISETP.LT.OR P2, PT, R28.reuse, 0x19, !P1 ;  /* 0x000000191c00780c */ /* 0x040fe20004f41670 */
[-C--:B------:R-:W-:Y:S01]  /*6a40*/  FMUL R127, R127, R6.reuse ;  /* 0x000000067f7f7220 */ /* 0x080fe20000400000 */
[----:B------:R-:W-:Y:S01]  /*6a50*/  F2FP.SATFINITE.E4M3.F32.PACK_AB_MERGE_C R131, RZ, R131, RZ ;  /* 0x00000083ff83723e */ /* 0x000fe200048070ff */
[----:B------:R-:W-:Y:S01]  /*6a60*/  @!P3 STG.E.U8 desc[UR22][R10.64+0x8], R139 ;  /* 0x0000088b0a00b986 */ /* 0x000fe2000c101116 */
[----:B------:R-:W-:Y:S01]  /*6a70*/  ISETP.LT.OR P3, PT, R28, 0x11, !P1 ;  /* 0x000000111c00780c */ /* 0x000fe20004f61670 */
        /* <DEDUP_REMOVED lines=8> */
[----:B------:R-:W-:Y:S01]  /*6b00*/  FMUL R124, R124, R6 ;  /* 0x000000067c7c7220 */ /* 0x000fe20000400000 */
[----:B-1----:R-:W-:Y:S01]  /*6b10*/  F2FP.SATFINITE.E4M3.F32.PACK_AB_MERGE_C R25, RZ, R134, RZ ;  /* 0x00000086ff19723e */ /* 0x002fe200048070ff */
[----:B------:R1:W-:Y:S01]  /*6b20*/  @!P6 STG.E.U8 desc[UR22][R4.64+0x9], R29 ;  /* 0x0000091d0400e986 */ /* 0x0003e2000c101116 */
[----:B------:R-:W-:Y:S01]  /*6b30*/  ISETP.LT.OR P6, PT, R28, 0x12, !P0 ;  /* 0x000000121c00780c */ /* 0x000fe200047c1670 */
[-C--:B------:R-:W-:Y:S01]  /*6b40*/  FMUL R123, R123, R6.reuse ;  /* 0x000000067b7b7220 */ /* 0x080fe20000400000 */
[----:B------:R-:W-:Y:S01]  /*6b50*/  FMUL R122, R122, R6 ;  /* 0x000000067a7a7220 */ /* 0x000fe20000400000 */
[----:B--2---:R-:W-:Y:S01]  /*6b60*/  F2FP.SATFINITE.E4M3.F32.PACK_AB_MERGE_C R27, RZ, R132, RZ ;  /* 0x00000084ff1b723e */ /* 0x004fe200048070ff */
[----:B------:R-:W-:Y:S01]  /*6b70*/  @!P3 STG.E.U8 desc[UR22][R10.64+0x10], R135 ;  /* 0x000010870a00b986 */ /* 0x000fe2000c101116 */
[C---:B------:R-:W-:Y:S01]  /*6b80*/  ISETP.LT.OR P3, PT, R28.reuse, 0x1a, !P1 ;  /* 0x0000001a1c00780c */ /* 0x040fe20004f61670 */
[-C--:B------:R-:W-:Y:S01]  /*6b90*/  FMUL R121, R121, R6.reuse ;  /* 0x0000000679797220 */ /* 0x080fe20000400000 */
[----:B------:R-:W-:Y:S01]  /*6ba0*/  F2FP.SATFINITE.E4M3.F32.PACK_AB_MERGE_C R125, RZ, R125, RZ ;  /* 0x0000007dff7d723e */ /* 0x000fe200048070ff */
[----:B------:R2:W-:Y:S01]  /*6bb0*/  @!P4 STG.E.U8 desc[UR22][R10.64+0x11], R25 ;  /* 0x000011190a00c986 */ /* 0x0005e2000c101116 */
[----:B------:R-:W-:Y:S01]  /*6bc0*/  ISETP.LT.OR P4, PT, R28, 0x1a, !P0 ;  /* 0x0000001a1c00780c */ /* 0x000fe20004781670 */
[----:B------:R-:W-:Y:S01]  /*6bd0*/  FMUL R120, R120, R6 ;  /* 0x0000000678787220 */ /* 0x000fe20000400000 */
[----:B-1----:R-:W-:Y:S01]  /*6be0*/  F2FP.SATFINITE.E4M3.F32.PACK_AB_MERGE_C R29, RZ, R126, RZ ;  /* 0x0000007eff1d723e */ /* 0x002fe200048070ff */
[----:B------:R-:W-:Y:S01]  /*6bf0*/  @!P5 STG.E.U8 desc[UR22][R4.64+0x10], R133 ;  /* 0x000010850400d986 */ /* 0x000fe2000c101116 */
[C---:B------:R-:W-:Y:S01]  /*6c00*/  ISETP.LT.OR P5, PT, R28.reuse, 0x21, !P1 ;  /* 0x000000211c00780c */ /* 0x040fe20004fa1670 */
[-C--:B------:R-:W-:Y:S01]  /*6c10*/  FMUL R119, R119, R6.reuse ;  /* 0x0000000677777220 */ /* 0x080fe20000400000 */
[----:B------:R-:W-:Y:S01]  /*6c20*/  F2FP.SATFINITE.E4M3.F32.PACK_AB_MERGE_C R123, RZ, R123, RZ ;  /* 0x0000007bff7b723e */ /* 0x000fe200048070ff */
[----:B------:R1:W-:Y:S01]  /*6c30*/  @!P6 STG.E.U8 desc[UR22][R4.64+0x11], R27 ;  /* 0x0000111b0400e986 */ /* 0x0003e2000c101116 */
[----:B------:R-:W-:Y:S01]  /*6c40*/  ISETP.LT.OR P6, PT, R28, 0x22, !P1 ;  /* 0x000000221c00780c */ /* 0x000fe20004fc1670 */
[-C--:B------:R-:W-:Y:S01]  /*6c50*/  FMUL R118, R118, R6.reuse ;  /* 0x0000000676767220 */ /* 0x080fe20000400000 */
[----:B------:R-:W-:Y:S01]  /*6c60*/  F2FP.SATFINITE.E4M3.F32.PACK_AB_MERGE_C R121, RZ, R121, RZ ;  /* 0x00000079ff79723e */ /* 0x000fe200048070ff */
[----:B------:R-:W-:Y:S01]  /*6c70*/  @!P2 STG.E.U8 desc[UR22][R10.64+0x18], R131 ;  /* 0x000018830a00a986 */ /* 0x000fe2000c101116 */
[----:B------:R-:W-:Y:S01]  /*6c80*/  ISETP.LT.OR P2, PT, R28, 0x19, !P0 ;  /* 0x000000191c00780c */ /* 0x000fe20004741670 */
[----:B------:R-:W-:Y:S01]  /*6c90*/  FMUL R117, R117, R6 ;  /* 0x0000000675757220 */ /* 0x000fe20000400000 */
[----:B--2---:R-:W-:Y:S01]  /*6ca0*/  F2FP.SATFINITE.E4M3.F32.PACK_AB_MERGE_C R25, RZ, R130, RZ ;  /* 0x00000082ff19723e */ /* 0x004fe200048070ff */
[-C--:B------:R-:W-:Y:S01]  /*6cb0*/  FMUL R116, R116, R6.reuse ;  /* 0x0000000674747220 */ /* 0x080fe20000400000 */
[----:B------:R-:W-:Y:S01]  /*6cc0*/  F2FP.SATFINITE.E4M3.F32.PACK_AB_MERGE_C R119, RZ, R119, RZ ;  /* 0x00000077ff77723e */ /* 0x000fe200048070ff */
[----:B------:R-:W-:Y:S01]  /*6cd0*/  FMUL R115, R115, R6 ;  /* 0x0000000673737220 */ /* 0x000fe20000400000 */
[----:B------:R-:W-:Y:S01]  /*6ce0*/  F2FP.SATFINITE.E4M3.F32.PACK_AB_MERGE_C R117, RZ, R117, RZ ;  /* 0x00000075ff75723e */ /* 0x000fe200048070ff */
[----:B------:R2:W-:Y:S01]  /*6cf0*/  @!P3 STG.E.U8 desc[UR22][R10.64+0x19], R25 ;  /* 0x000019190a00b986 */ /* 0x0005e2000c101116 */
[----:B-1----:R-:W-:Y:S01]  /*6d00*/  F2FP.SATFINITE.E4M3.F32.PACK_AB_MERGE_C R27, RZ, R128, RZ ;  /* 0x00000080ff1b723e */ /* 0x002fe200048070ff */
[-C--:B------:R-:W-:Y:S01]  /*6d10*/  FMUL R114, R114, R6.reuse ;  /* 0x0000000672727220 */ /* 0x080fe20000400000 */
[----:B------:R-:W-:Y:S01]  /*6d20*/  ISETP.LT.OR P3, PT, R28, 0x21, !P0 ;  /* 0x000000211c00780c */ /* 0x000fe20004761670 */
[-C--:B------:R-:W-:Y:S01]  /*6d30*/  FMUL R113, R113, R6.reuse ;  /* 0x0000000671717220 */ /* 0x080fe20000400000 */
[-C--:B------:R-:W-:Y:S01]  /*6d40*/  FMUL R112, R112, R6.reuse ;  /* 0x0000000670707220 */ /* 0x080fe20000400000 */
[----:B------:R-:W-:Y:S01]  /*6d50*/  @!P2 STG.E.U8 desc[UR22][R4.64+0x18], R129 ;  /* 0x000018810400a986 */ /* 0x000fe2000c101116 */
[C---:B------:R-:W-:Y:S01]  /*6d60*/  ISETP.LT.OR P2, PT, R28.reuse, 0x29, !P0 ;  /* 0x000000291c00780c */ /* 0x040fe20004741670 */
[-C--:B------:R-:W-:Y:S01]  /*6d70*/  FMUL R111, R111, R6.reuse ;  /* 0x000000066f6f7220 */ /* 0x080fe20000400000 */
[----:B------:R-:W-:Y:S01]  /*6d80*/  F2FP.SATFINITE.E4M3.F32.PACK_AB_MERGE_C R115, RZ, R115, RZ ;  /* 0x00000073ff73723e */ /* 0x000fe200048070ff */
[----:B------:R1:W-:Y:S01]  /*6d90*/  @!P4 STG.E.U8 desc[UR22][R4.64+0x19], R27 ;  /* 0x0000191b0400c986 */ /* 0x0003e2000c101116 */
[----:B------:R-:W-:Y:S01]  /*6da0*/  ISETP.LT.OR P4, PT, R28, 0x22, !P0 ;  /* 0x000000221c00780c */ /* 0x000fe20004781670 */
        /* <DEDUP_REMOVED lines=9> */
[----:B------:R-:W-:Y:S01]  /*6e40*/  F2FP.SATFINITE.E4M3.F32.PACK_AB_MERGE_C R111, RZ, R111, RZ ;  /* 0x0000006fff6f723e */ /* 0x000fe200048070ff */
[----:B------:R-:W-:Y:S01]  /*6e50*/  @!P3 STG.E.U8 desc[UR22][R4.64+0x20], R125 ;  /* 0x0000207d0400b986 */ /* 0x000fe2000c101116 */
[----:B-1----:R-:W-:Y:S01]  /*6e60*/  F2FP.SATFINITE.E4M3.F32.PACK_AB_MERGE_C R27, RZ, R122, RZ ;  /* 0x0000007aff1b723e */ /* 0x002fe200048070ff */
[-C--:B------:R-:W-:Y:S01]  /*6e70*/  FMUL R107, R107, R6.reuse ;  /* 0x000000066b6b7220 */ /* 0x080fe20000400000 */
[C---:B------:R-:W-:Y:S01]  /*6e80*/  ISETP.LT.OR P3, PT, R28.reuse, 0x2a, !P0 ;  /* 0x0000002a1c00780c */ /* 0x040fe20004761670 */
[----:B------:R1:W-:Y:S01]  /*6e90*/  @!P4 STG.E.U8 desc[UR22][R4.64+0x21], R25 ;  /* 0x000021190400c986 */ /* 0x0003e2000c101116 */
[----:B------:R-:W-:Y:S01]  /*6ea0*/  ISETP.LT.OR P4, PT, R28, 0x32, !P1 ;  /* 0x000000321c00780c */ /* 0x000fe20004f81670 */
[-C--:B------:R-:W-:Y:S01]  /*6eb0*/  FMUL R106, R106, R6.reuse ;  /* 0x000000066a6a7220 */ /* 0x080fe20000400000 */
[----:B------:R-:W-:Y:S01]  /*6ec0*/  F2FP.SATFINITE.E4M3.F32.PACK_AB_MERGE_C R109, RZ, R109, RZ ;  /* 0x0000006dff6d723e */ /* 0x000fe200048070ff */
[----:B------:R-:W-:Y:S01]  /*6ed0*/  @!P5 STG.E.U8 desc[UR22][R10.64+0x28], R123 ;  /* 0x0000287b0a00d986 */ /* 0x000fe2000c101116 */
[C---:B------:R-:W-:Y:S01]  /*6ee0*/  ISETP.LT.OR P5, PT, R28.reuse, 0x31, !P0 ;  /* 0x000000311c00780c */ /* 0x040fe200047a1670 */
[----:B------:R-:W-:Y:S01]  /*6ef0*/  FMUL R105, R105, R6 ;  /* 0x0000000669697220 */ /* 0x000fe20000400000 */
[----:B--2---:R-:W-:Y:S01]  /*6f00*/  F2FP.SATFINITE.E4M3.F32.PACK_AB_MERGE_C R29, RZ, R116, RZ ;  /* 0x00000074ff1d723e */ /* 0x004fe200048070ff */
[----:B------:R2:W-:Y:S01]  /*6f10*/  @!P6 STG.E.U8 desc[UR22][R10.64+0x29], R27 ;  /* 0x0000291b0a00e986 */ /* 0x0005e2000c101116 */
[----:B------:R-:W-:Y:S01]  /*6f20*/  ISETP.LT.OR P6, PT, R28, 0x32, !P0 ;  /* 0x000000321c00780c */ /* 0x000fe200047c1670 */
[-C--:B------:R-:W-:Y:S01]  /*6f30*/  FMUL R104, R104, R6.reuse ;  /* 0x0000000668687220 */ /* 0x080fe20000400000 */
[----:B------:R-:W-:Y:S01]  /*6f40*/  F2FP.SATFINITE.E4M3.F32.PACK_AB_MERGE_C R107, RZ, R107, RZ ;  /* 0x0000006bff6b723e */ /* 0x000fe200048070ff */
[----:B------:R-:W-:Y:S01]  /*6f50*/  @!P2 STG.E.U8 desc[UR22][R4.64+0x28], R121 ;  /* 0x000028790400a986 */ /* 0x000fe2000c101116 */
[----:B------:R-:W-:Y:S01]  /*6f60*/  ISETP.LT.OR P2, PT, R28, 0x31, !P1 ;  /* 0x000000311c00780c */ /* 0x000fe20004f41670 */
[----:B------:R-:W-:Y:S01]  /*6f70*/  FMUL R103, R103, R6 ;  /* 0x0000000667677220 */ /* 0x000fe20000400000 */
[----:B-1----:R-:W-:Y:S01]  /*6f80*/  F2FP.SATFINITE.E4M3.F32.PACK_AB_MERGE_C R25, RZ, R120, RZ ;  /* 0x00000078ff19723e */ /* 0x002fe200048070ff */
[-C--:B------:R-:W-:Y:S01]  /*6f90*/  FMUL R102, R102, R6.reuse ;  /* 0x0000000666667220 */ /* 0x080fe20000400000 */
[-C--:B------:R-:W-:Y:S01]  /*6fa0*/  FMUL R101, R101, R6.reuse ;  /* 0x0000000665657220 */ /* 0x080fe20000400000 */
[----:B------:R-:W-:Y:S01]  /*6fb0*/  F2FP.SATFINITE.E4M3.F32.PACK_AB_MERGE_C R105, RZ, R105, RZ ;  /* 0x00000069ff69723e */ /* 0x000fe200048070ff */
[----:B------:R-:W-:Y:S01]  /*6fc0*/  FMUL R100, R100, R6 ;  /* 0x0000000664647220 */ /* 0x000fe20000400000 */
[----:B--2---:R-:W-:Y:S01]  /*6fd0*/  F2FP.SATFINITE.E4M3.F32.PACK_AB_MERGE_C R27, RZ, R118, RZ ;  /* 0x00000076ff1b723e */ /* 0x004fe200048070ff */
[----:B------:R1:W-:Y:S01]  /*6fe0*/  @!P3 STG.E.U8 desc[UR22][R4.64+0x29], R25 ;  /* 0x000029190400b986 */ /* 0x0003e2000c101116 */
        /* <DEDUP_REMOVED lines=9> */
[-C--:B------:R-:W-:Y:S01]  /*7080*/  FMUL R97, R97, R6.reuse ;  /* 0x0000000661617220 */ /* 0x080fe20000400000 */
[-C--:B------:R-:W-:Y:S01]  /*7090*/  FMUL R96, R96, R6.reuse ;  /* 0x0000000660607220 */ /* 0x080fe20000400000 */
[----:B------:R-:W-:Y:S01]  /*70a0*/  @!P5 STG.E.U8 desc[UR22][R4.64+0x30], R117 ;  /* 0x000030750400d986 */ /* 0x000fe2000c101116 */
[C---:B------:R-:W-:Y:S01]  /*70b0*/  ISETP.LT.OR P5, PT, R28.reuse, 0x39, !P0 ;  /* 0x000000391c00780c */ /* 0x040fe200047a1670 */
[----:B------:R-:W-:Y:S01]  /*70c0*/  FMUL R95, R95, R6 ;  /* 0x000000065f5f7220 */ /* 0x000fe20000400000 */
[----:B-1----:R-:W-:Y:S01]  /*70d0*/  F2FP.SATFINITE.E4M3.F32.PACK_AB_MERGE_C R25, RZ, R114, RZ ;  /* 0x00000072ff19723e */ /* 0x002fe200048070ff */
        /* <DEDUP_REMOVED lines=13> */
[C---:B------:R-:W-:Y:S01]  /*71b0*/  ISETP.LT.OR P5, PT, R28.reuse, 0x49, !P1 ;  /* 0x000000491c00780c */ /* 0x040fe20004fa1670 */
[----:B------:R-:W-:Y:S01]  /*71c0*/  FMUL R91, R91, R6 ;  /* 0x000000065b5b7220 */ /* 0x000fe20000400000 */
[----:B-1----:R-:W-:Y:S01]  /*71d0*/  F2FP.SATFINITE.E4M3.F32.PACK_AB_MERGE_C R29, RZ, R106, RZ ;  /* 0x0000006aff1d723e */ /* 0x002fe200048070ff */
        /* <DEDUP_REMOVED lines=24> */
[----:B------:R-:W-:Y:S01]  /*7360*/  FMUL R17, R17, R6 ;  /* 0x0000000611117220 */ /* 0x000fe20000400000 */
[----:B--2---:R-:W-:Y:S01]  /*7370*/  F2FP.SATFINITE.E4M3.F32.PACK_AB_MERGE_C R25, RZ, R104, RZ ;  /* 0x00000068ff19723e */ /* 0x004fe200048070ff */
[----:B------:R-:W-:Y:S01]  /*7380*/  @!P5 STG.E.U8 desc[UR22][R10.64+0x48], R107 ;  /* 0x0000486b0a00d986 */ /* 0x000fe2000c101116 */
[----:B------:R-:W-:Y:S01]  /*7390*/  ISETP.LT.OR P5, PT, R28, 0x51, !P1 ;  /* 0x000000511c00780c */ /* 0x000fe20004fa1670 */
[-C--:B------:R-:W-:Y:S01]  /*73a0*/  FMUL R16, R16, R6.reuse ;  /* 0x0000000610107220 */ /* 0x080fe20000400000 */
[-C--:B------:R-:W-:Y:S01]  /*73b0*/  FMUL R19, R19, R6.reuse ;  /* 0x0000000613137220 */ /* 0x080fe20000400000 */
[----:B------:R2:W-:Y:S01]  /*73c0*/  @!P6 STG.E.U8 desc[UR22][R10.64+0x49], R29 ;  /* 0x0000491d0a00e986 */ /* 0x0005e2000c101116 */
[----:B------:R-:W-:Y:S01]  /*73d0*/  ISETP.LT.OR P6, PT, R28, 0x52, !P1 ;  /* 0x000000521c00780c */ /* 0x000fe20004fc1670 */
[----:B------:R-:W-:Y:S01]  /*73e0*/  FMUL R18, R18, R6 ;  /* 0x0000000612127220 */ /* 0x000fe20000400000 */
[----:B------:R-:W-:Y:S01]  /*73f0*/  F2FP.SATFINITE.E4M3.F32.PACK_AB_MERGE_C R21, RZ, R21, RZ ;  /* 0x00000015ff15723e */ /* 0x000fe200048070ff */
[----:B------:R-:W-:Y:S01]  /*7400*/  @!P3 STG.E.U8 desc[UR22][R4.64+0x48], R105 ;  /* 0x000048690400b986 */ /* 0x000fe2000c101116 */
[----:B-1----:R-:W-:-:S02]  /*7410*/  F2FP.SATFINITE.E4M3.F32.PACK_AB_MERGE_C R27, RZ, R102, RZ ;  /* 0x00000066ff1b723e */ /* 0x002fc400048070ff */
[C---:B------:R-:W-:Y:S01]  /*7420*/  ISETP.LT.OR P3, PT, R28.reuse, 0x52, !P0 ;  /* 0x000000521c00780c */ /* 0x040fe20004761670 */
[----:B------:R1:W-:Y:S01]  /*7430*/  @!P4 STG.E.U8 desc[UR22][R4.64+0x49], R25 ;  /* 0x000049190400c986 */ /* 0x0003e2000c101116 */
[C---:B------:R-:W-:Y:S02]  /*7440*/  ISETP.LT.OR P4, PT, R28.reuse, 0x59, !P0 ;  /* 0x000000591c00780c */ /* 0x040fe40004781670 */
[----:B------:R-:W-:Y:S01]  /*7450*/  F2FP.SATFINITE.E4M3.F32.PACK_AB_MERGE_C R17, RZ, R17, RZ ;  /* 0x00000011ff11723e */ /* 0x000fe200048070ff */
[----:B------:R-:W-:Y:S01]  /*7460*/  @!P5 STG.E.U8 desc[UR22][R10.64+0x50], R103 ;  /* 0x000050670a00d986 */ /* 0x000fe2000c101116 */
[C---:B------:R-:W-:Y:S02]  /*7470*/  ISETP.LT.OR P5, PT, R28.reuse, 0x5a, !P0 ;  /* 0x0000005a1c00780c */ /* 0x040fe400047a1670 */
[----:B--2---:R-:W-:Y:S01]  /*7480*/  F2FP.SATFINITE.E4M3.F32.PACK_AB_MERGE_C R29, RZ, R96, RZ ;  /* 0x00000060ff1d723e */ /* 0x004fe200048070ff */
[----:B------:R2:W-:Y:S01]  /*7490*/  @!P6 STG.E.U8 desc[UR22][R10.64+0x51], R27 ;  /* 0x0000511b0a00e986 */ /* 0x0005e2000c101116 */
[----:B------:R-:W-:-:S02]  /*74a0*/  ISETP.LT.OR P6, PT, R28, 0x5a, !P1 ;  /* 0x0000005a1c00780c */ /* 0x000fc40004fc1670 */
[----:B------:R-:W-:Y:S01]  /*74b0*/  F2FP.SATFINITE.E4M3.F32.PACK_AB_MERGE_C R19, RZ, R19, RZ ;  /* 0x00000013ff13723e */ /* 0x000fe200048070ff */
[----:B------:R-:W-:Y:S01]  /*74c0*/  @!P2 STG.E.U8 desc[UR22][R4.64+0x50], R101 ;  /* 0x000050650400a986 */ /* 0x000fe2000c101116 */
[----:B------:R-:W-:Y:S02]  /*74d0*/  ISETP.LT.OR P2, PT, R28, 0x59, !P1 ;  /* 0x000000591c00780c */ /* 0x000fe40004f41670 */
[----:B-1----:R-:W-:Y:S02]  /*74e0*/  F2FP.SATFINITE.E4M3.F32.PACK_AB_MERGE_C R25, RZ, R100, RZ ;  /* 0x00000064ff19723e */ /* 0x002fe400048070ff */
[----:B--2---:R-:W-:-:S03]  /*74f0*/  F2FP.SATFINITE.E4M3.F32.PACK_AB_MERGE_C R27, RZ, R98, RZ ;  /* 0x00000062ff1b723e */ /* 0x004fc600048070ff */
[----:B------:R1:W-:Y:S01]  /*7500*/  @!P3 STG.E.U8 desc[UR22][R4.64+0x51], R25 ;  /* 0x000051190400b986 */ /* 0x0003e2000c101116 */
[----:B------:R-:W-:-:S03]  /*7510*/  ISETP.LT.OR P3, PT, R28, 0x62, !P1 ;  /* 0x000000621c00780c */ /* 0x000fc60004f61670 */
[----:B------:R2:W-:Y:S01]  /*7520*/  @!P6 STG.E.U8 desc[UR22][R10.64+0x59], R27 ;  /* 0x0000591b0a00e986 */ /* 0x0005e2000c101116 */
[----:B------:R-:W-:-:S03]  /*7530*/  ISETP.LT.OR P6, PT, R28, 0x69, !P1 ;  /* 0x000000691c00780c */ /* 0x000fc60004fc1670 */
[----:B------:R-:W-:Y:S01]  /*7540*/  @!P2 STG.E.U8 desc[UR22][R10.64+0x58], R99 ;  /* 0x000058630a00a986 */ /* 0x000fe2000c101116 */
[----:B------:R-:W-:-:S03]  /*7550*/  ISETP.LT.OR P2, PT, R28, 0x61, !P1 ;  /* 0x000000611c00780c */ /* 0x000fc60004f41670 */
[----:B------:R-:W-:Y:S01]  /*7560*/  @!P4 STG.E.U8 desc[UR22][R4.64+0x58], R97 ;  /* 0x000058610400c986 */ /* 0x000fe2000c101116 */
[C---:B------:R-:W-:Y:S02]  /*7570*/  ISETP.LT.OR P4, PT, R28.reuse, 0x61, !P0 ;  /* 0x000000611c00780c */ /* 0x040fe40004781670 */
[----:B-1----:R-:W-:Y:S01]  /*7580*/  F2FP.SATFINITE.E4M3.F32.PACK_AB_MERGE_C R25, RZ, R94, RZ ;  /* 0x0000005eff19723e */ /* 0x002fe200048070ff */
[----:B------:R1:W-:Y:S01]  /*7590*/  @!P5 STG.E.U8 desc[UR22][R4.64+0x59], R29 ;  /* 0x0000591d0400d986 */ /* 0x0003e2000c101116 */
[C---:B------:R-:W-:Y:S02]  /*75a0*/  ISETP.LT.OR P5, PT, R28.reuse, 0x62, !P0 ;  /* 0x000000621c00780c */ /* 0x040fe400047a1670 */
[----:B--2---:R-:W-:Y:S01]  /*75b0*/  F2FP.SATFINITE.E4M3.F32.PACK_AB_MERGE_C R27, RZ, R92, RZ ;  /* 0x0000005cff1b723e */ /* 0x004fe200048070ff */
        /* <DEDUP_REMOVED lines=8> */
[----:B--2---:R-:W-:Y:S02]  /*7640*/  F2FP.SATFINITE.E4M3.F32.PACK_AB_MERGE_C R25, RZ, R88, RZ ;  /* 0x00000058ff19723e */ /* 0x004fe400048070ff */
[C---:B------:R-:W-:Y:S01]  /*7650*/  ISETP.LT.OR P5, PT, R28.reuse, 0x71, !P0 ;  /* 0x000000711c00780c */ /* 0x040fe200047a1670 */
[----:B------:R-:W-:Y:S01]  /*7660*/  @!P6 STG.E.U8 desc[UR22][R10.64+0x68], R91 ;  /* 0x0000685b0a00e986 */ /* 0x000fe2000c101116 */
[----:B------:R-:W-:-:S03]  /*7670*/  ISETP.LT.OR P6, PT, R28, 0x71, !P1 ;  /* 0x000000711c00780c */ /* 0x000fc60004fc1670 */
[----:B------:R-:W-:Y:S01]  /*7680*/  @!P2 STG.E.U8 desc[UR22][R10.64+0x69], R29 ;  /* 0x0000691d0a00a986 */ /* 0x000fe2000c101116 */
[----:B------:R-:W-:-:S03]  /*7690*/  ISETP.LT.OR P2, PT, R28, 0x72, !P1 ;  /* 0x000000721c00780c */ /* 0x000fc60004f41670 */
[----:B------:R-:W-:Y:S01]  /*76a0*/  @!P3 STG.E.U8 desc[UR22][R4.64+0x68], R89 ;  /* 0x000068590400b986 */ /* 0x000fe2000c101116 */
[C---:B------:R-:W-:Y:S02]  /*76b0*/  ISETP.LT.OR P3, PT, R28.reuse, 0x79, !P1 ;  /* 0x000000791c00780c */ /* 0x040fe40004f61670 */
[C---:B------:R-:W-:Y:S01]  /*76c0*/  ISETP.LT.OR P1, PT, R28.reuse, 0x7a, !P1 ;  /* 0x0000007a1c00780c */ /* 0x040fe20004f21670 */
[----:B------:R2:W-:Y:S01]  /*76d0*/  @!P4 STG.E.U8 desc[UR22][R4.64+0x69], R25 ;  /* 0x000069190400c986 */ /* 0x0005e2000c101116 */
[C---:B------:R-:W-:Y:S02]  /*76e0*/  ISETP.LT.OR P4, PT, R28.reuse, 0x72, !P0 ;  /* 0x000000721c00780c */ /* 0x040fe40004781670 */
[----:B-1----:R-:W-:Y:S01]  /*76f0*/  F2FP.SATFINITE.E4M3.F32.PACK_AB_MERGE_C R27, RZ, R22, RZ ;  /* 0x00000016ff1b723e */ /* 0x002fe200048070ff */
[----:B------:R1:W-:Y:S01]  /*7700*/  @!P6 STG.E.U8 desc[UR22][R10.64+0x70], R23 ;  /* 0x000070170a00e986 */ /* 0x0003e2000c101116 */
[C---:B------:R-:W-:Y:S02]  /*7710*/  ISETP.LT.OR P6, PT, R28.reuse, 0x79, !P0 ;  /* 0x000000791c00780c */ /* 0x040fe400047c1670 */
[----:B------:R-:W-:Y:S01]  /*7720*/  ISETP.LT.OR P0, PT, R28, 0x7a, !P0 ;  /* 0x0000007a1c00780c */ /* 0x000fe20004701670 */
[----:B------:R3:W-:Y:S01]  /*7730*/  @!P2 STG.E.U8 desc[UR22][R10.64+0x71], R27 ;  /* 0x0000711b0a00a986 */ /* 0x0007e2000c101116 */
[----:B--2---:R-:W-:-:S03]  /*7740*/  F2FP.SATFINITE.E4M3.F32.PACK_AB_MERGE_C R25, RZ, R16, RZ ;  /* 0x00000010ff19723e */ /* 0x004fc600048070ff */
[----:B------:R2:W-:Y:S01]  /*7750*/  @!P5 STG.E.U8 desc[UR22][R4.64+0x70], R21 ;  /* 0x000070150400d986 */ /* 0x0005e2000c101116 */
[----:B-1----:R-:W-:Y:S02]  /*7760*/  F2FP.SATFINITE.E4M3.F32.PACK_AB_MERGE_C R23, RZ, R20, RZ ;  /* 0x00000014ff17723e */ /* 0x002fe400048070ff */
[----:B---3--:R-:W-:-:S03]  /*7770*/  F2FP.SATFINITE.E4M3.F32.PACK_AB_MERGE_C R27, RZ, R18, RZ ;  /* 0x00000012ff1b723e */ /* 0x008fc600048070ff */
[----:B------:R2:W-:Y:S04]  /*7780*/  @!P4 STG.E.U8 desc[UR22][R4.64+0x71], R23 ;  /* 0x000071170400c986 */ /* 0x0005e8000c101116 */
[----:B------:R2:W-:Y:S04]  /*7790*/  @!P3 STG.E.U8 desc[UR22][R10.64+0x78], R17 ;  /* 0x000078110a00b986 */ /* 0x0005e8000c101116 */
[----:B------:R2:W-:Y:S04]  /*77a0*/  @!P1 STG.E.U8 desc[UR22][R10.64+0x79], R25 ;  /* 0x000079190a009986 */ /* 0x0005e8000c101116 */
[----:B------:R2:W-:Y:S04]  /*77b0*/  @!P6 STG.E.U8 desc[UR22][R4.64+0x78], R19 ;  /* 0x000078130400e986 */ /* 0x0005e8000c101116 */
[----:B------:R2:W-:Y:S02]  /*77c0*/  @!P0 STG.E.U8 desc[UR22][R4.64+0x79], R27 ;  /* 0x0000791b04008986 */ /* 0x0005e4000c101116 */
.L_x_164:
[----:B------:R-:W-:Y:S05]  /*77d0*/  BSYNC B0 ;  /* 0x0000000000007941 */ /* 0x000fea0003800000 */
.L_x_34:
[----:B0-2---:R-:W-:Y:S01]  /*77e0*/  IMAD.U32 R4, RZ, RZ, UR20 ;  /* 0x00000014ff047e24 */ /* 0x005fe2000f8e00ff */
[----:B------:R-:W-:Y:S01]  /*77f0*/  ULDC.64 UR4, c[0x0][0x650] ;  /* 0x0001940000047ab9 */ /* 0x000fe20000000a00 */
[----:B-----5:R-:W-:Y:S01]  /*7800*/  IMAD.U32 R0, RZ, RZ, UR7 ;  /* 0x00000007ff007e24 */ /* 0x020fe2000f8e00ff */
[----:B------:R0:W-:Y:S01]  /*7810*/  SYNCS.ARRIVE.TRANS64.A1T0 RZ, [R14+UR32], RZ ;  /* 0x000000ff0eff79a7 */ /* 0x0001e20008100020 */
[----:B------:R-:W-:Y:S01]  /*7820*/  IMAD.U32 R5, RZ, RZ, UR21 ;  /* 0x00000015ff057e24 */ /* 0x000fe2000f8e00ff */
[C---:B------:R-:W-:Y:S01]  /*7830*/  LEA R2, P0, R4.reuse, R2, 0x1 ;  /* 0x0000000204027211 */ /* 0x040fe200078008ff */
[----:B------:R-:W-:Y:S01]  /*7840*/  IMAD.MOV.U32 R5, RZ, RZ, -0x1 ;  /* 0xffffffffff057424 */ /* 0x000fe200078e00ff */
[----:B---3--:R-:W-:Y:S02]  /*7850*/  PRMT R10, RZ, 0x7610, R10 ;  /* 0x00007610ff0a7816 */ /* 0x008fe4000000000a */
[----:B------:R-:W-:Y:S01]  /*7860*/  LEA.HI.X R3, R4, R3, R0, 0x1, P0 ;  /* 0x0000000304037211 */ /* 0x000fe200000f0c00 */
[----:B------:R-:W-:Y:S01]  /*7870*/  IMAD.MOV.U32 R4, RZ, RZ, -0x1 ;  /* 0xffffffffff047424 */ /* 0x000fe200078e00ff */
[----:B------:R-:W-:Y:S01]  /*7880*/  ISETP.GE.U32.AND P0, PT, R2, UR4, PT ;  /* 0x0000000402007c0c */ /* 0x000fe2000bf06070 */
[----:B------:R-:W-:-:S03]  /*7890*/  IMAD.MOV.U32 R0, RZ, RZ, -0x1 ;  /* 0xffffffffff007424 */ /* 0x000fc600078e00ff */
[----:B------:R-:W-:-:S13]  /*78a0*/  ISETP.GE.U32.AND.EX P0, PT, R3, UR5, PT, P0 ;  /* 0x0000000503007c0c */ /* 0x000fda000bf06100 */
[----:B0-----:R-:W-:Y:S05]  /*78b0*/  @P0 BRA `(.L_x_165) ;  /* 0x0000000400880947 */ /* 0x001fea0003800000 */
[----:B------:R-:W0:Y:S01]  /*78c0*/  S2UR UR12, SR_CTAID.X ;  /* 0x00000000000c79c3 */ /* 0x000e220000002500 */
[----:B------:R-:W-:Y:S01]  /*78d0*/  ULDC.64 UR4, c[0x0][0x628] ;  /* 0x00018a0000047ab9 */ /* 0x000fe20000000a00 */
[----:B------:R-:W-:Y:S01]  /*78e0*/  ULDC UR6, c[0x0][0x150] ;  /* 0x0000540000067ab9 */ /* 0x000fe20000000800 */
[----:B------:R-:W-:Y:S01]  /*78f0*/  ISETP.NE.U32.AND P0, PT, RZ, UR4, PT ;  /* 0x00000004ff007c0c */ /* 0x000fe2000bf05070 */
[----:B------:R-:W-:Y:S01]  /*7900*/  ULDC UR26, c[0x0][0x630] ;  /* 0x00018c00001a7ab9 */ /* 0x000fe20000000800 */
[C---:B------:R-:W-:Y:S01]  /*7910*/  R2UR UR27, R2.reuse ;  /* 0x00000000021b72ca */ /* 0x040fe200000e0000 */
[----:B------:R-:W-:Y:S01]  /*7920*/  ULDC UR29, c[0x0][0x154] ;  /* 0x00005500001d7ab9 */ /* 0x000fe20000000800 */
[----:B------:R-:W-:Y:S01]  /*7930*/  ISETP.NE.AND.EX P0, PT, RZ, UR5, PT, P0 ;  /* 0x00000005ff007c0c */ /* 0x000fe2000bf05300 */
[----:B------:R-:W2:Y:S01]  /*7940*/  S2UR UR33, SR_CTAID.Y ;  /* 0x00000000002179c3 */ /* 0x000ea20000002600 */
[----:B------:R-:W-:Y:S02]  /*7950*/  R2UR UR28, R3 ;  /* 0x00000000031c72ca */ /* 0x000fe400000e0000 */
[----:B------:R-:W-:-:S02]  /*7960*/  R2UR UR24, R2 ;  /* 0x00000000021872ca */ /* 0x000fc400000e0000 */
[----:B------:R-:W-:Y:S02]  /*7970*/  R2UR UR25, R3 ;  /* 0x00000000031972ca */ /* 0x000fe400000e0000 */
[----:B0-----:R-:W-:-:S05]  /*7980*/  I2FP.F32.U32 R0, UR12 ;  /* 0x0000000c00007c45 */ /* 0x001fca0008201000 */
[----:B------:R-:W-:-:S04]  /*7990*/  FMUL R0, R0, UR6 ;  /* 0x0000000600007c20 */ /* 0x000fc80008400000 */
[----:B------:R0:W3:Y:S01]  /*79a0*/  F2I.U32.TRUNC.NTZ R4, R0 ;  /* 0x0000000000047305 */ /* 0x0000e2000020f000 */
[----:B--2---:R-:W-:Y:S05]  /*79b0*/  @!P0 BRA `(.L_x_166) ;  /* 0x0000000000308947 */ /* 0x004fea0003800000 */
        /* <DEDUP_REMOVED lines=12> */
.L_x_166:
[----:B------:R-:W-:Y:S01]  /*7a80*/  USHF.R.U64 UR6, UR24, UR26, UR25 ;  /* 0x0000001a18067299 */ /* 0x000fe20008001219 */
[----:B0-----:R-:W-:Y:S01]  /*7a90*/  I2FP.F32.U32 R0, UR33 ;  /* 0x0000002100007c45 */ /* 0x001fe20008201000 */
[----:B------:R-:W-:Y:S01]  /*7aa0*/  USHF.R.U32.HI UR4, URZ, UR26, UR25 ;  /* 0x0000001a3f047299 */ /* 0x000fe20008011619 */
[----:B---3--:R-:W-:Y:S01]  /*7ab0*/  R2UR UR26, R4 ;  /* 0x00000000041a72ca */ /* 0x008fe200000e0000 */
[----:B------:R-:W-:Y:S02]  /*7ac0*/  UIADD3 UR18, UP0, URZ, -UR6, URZ ;  /* 0x800000063f127290 */ /* 0x000fe4000ff1e03f */
[----:B------:R-:W-:Y:S01]  /*7ad0*/  FMUL R0, R0, UR29 ;  /* 0x0000001d00007c20 */ /* 0x000fe20008400000 */
[----:B------:R-:W-:Y:S01]  /*7ae0*/  ULDC.64 UR24, c[0x0][0x620] ;  /* 0x0001880000187ab9 */ /* 0x000fe20000000a00 */
[----:B------:R-:W-:Y:S01]  /*7af0*/  UIADD3.X UR4, URZ, ~UR4, URZ, UP0, !UPT ;  /* 0x800000043f047290 */ /* 0x000fe200087fe43f */
[----:B------:R-:W-:Y:S01]  /*7b00*/  UMOV UR16, UR27 ;  /* 0x0000001b00107c82 */ /* 0x000fe20008000000 */
[----:B------:R-:W-:-:S02]  /*7b10*/  UMOV UR17, UR28 ;  /* 0x0000001c00117c82 */ /* 0x000fc40008000000 */
[----:B------:R-:W0:Y:S01]  /*7b20*/  F2I.U32.TRUNC.NTZ R0, R0 ;  /* 0x0000000000007305 */ /* 0x000e22000020f000 */
[----:B------:R-:W-:Y:S02]  /*7b30*/  UIMAD UR4, UR4, UR24, URZ ;  /* 0x00000018040472a4 */ /* 0x000fe4000f8e023f */
[----:B------:R-:W-:Y:S02]  /*7b40*/  UIMAD.WIDE.U32 UR16, UR18, UR24, UR16 ;  /* 0x00000018121072a5 */ /* 0x000fe4000f8e0010 */
[----:B------:R-:W-:Y:S01]  /*7b50*/  UIMAD UR18, UR18, UR25, UR4 ;  /* 0x00000019121272a4 */ /* 0x000fe2000f8e0204 */
[----:B------:R-:W-:Y:S01]  /*7b60*/  ULDC UR19, c[0x0][0x618] ;  /* 0x0001860000137ab9 */ /* 0x000fe20000000800 */
[----:B------:R-:W-:Y:S02]  /*7b70*/  ULDC UR36, c[0x0][0x658] ;  /* 0x0001960000247ab9 */ /* 0x000fe40000000800 */
[----:B------:R-:W-:Y:S01]  /*7b80*/  UIADD3 UR18, UR17, UR18, URZ ;  /* 0x0000001211127290 */ /* 0x000fe2000fffe03f */
[----:B------:R-:W-:Y:S01]  /*7b90*/  UMOV UR24, 0xffffffff ;  /* 0xffffffff00187882 */ /* 0x000fe20000000000 */
[----:B------:R-:W-:Y:S01]  /*7ba0*/  ULDC.64 UR4, c[0x0][0x640] ;  /* 0x0001900000047ab9 */ /* 0x000fe20000000a00 */
[----:B------:R-:W-:Y:S01]  /*7bb0*/  USHF.L.U32 UR25, UR24, UR36, URZ ;  /* 0x0000002418197299 */ /* 0x000fe2000800063f */
[----:B------:R-:W-:Y:S01]  /*7bc0*/  ISETP.NE.U32.AND P0, PT, RZ, UR4, PT ;  /* 0x00000004ff007c0c */ /* 0x000fe2000bf05070 */
[----:B------:R-:W-:Y:S01]  /*7bd0*/  USHF.R.U64 UR16, UR16, UR19, UR18 ;  /* 0x0000001310107299 */ /* 0x000fe20008001212 */
[----:B0-----:R-:W-:Y:S01]  /*7be0*/  R2UR UR28, R0 ;  /* 0x00000000001c72ca */ /* 0x001fe200000e0000 */
[----:B------:R-:W-:Y:S01]  /*7bf0*/  USHF.R.U32.HI UR18, URZ, UR19, UR18 ;  /* 0x000000133f127299 */ /* 0x000fe20008011612 */
[----:B------:R-:W-:Y:S01]  /*7c00*/  ISETP.NE.AND.EX P0, PT, RZ, UR5, PT, P0 ;  /* 0x00000005ff007c0c */ /* 0x000fe2000bf05300 */
[----:B------:R-:W-:Y:S01]  /*7c10*/  ULDC UR29, c[0x0][0x608] ;  /* 0x00018200001d7ab9 */ /* 0x000fe20000000800 */
[----:B------:R-:W-:-:S02]  /*7c20*/  ULOP3.LUT UR37, URZ, UR25, URZ, 0x33, !UPT ;  /* 0x000000193f257292 */ /* 0x000fc4000f8e333f */
[----:B------:R-:W-:Y:S02]  /*7c30*/  USHF.R.U64 UR25, UR16, UR29, UR18 ;  /* 0x0000001d10197299 */ /* 0x000fe40008001212 */
[----:B------:R-:W-:Y:S01]  /*7c40*/  USHF.R.U32.HI UR18, URZ, UR29, UR18 ;  /* 0x0000001d3f127299 */ /* 0x000fe20008011612 */
[----:B------:R-:W-:Y:S01]  /*7c50*/  UMOV UR34, 0x1 ;  /* 0x0000000100227882 */ /* 0x000fe20000000000 */
[----:B------:R-:W-:Y:S02]  /*7c60*/  UIADD3 UR26, -UR26, URZ, URZ ;  /* 0x0000003f1a1a7290 */ /* 0x000fe4000fffe13f */
[----:B------:R-:W-:Y:S02]  /*7c70*/  USHF.L.U32 UR24, UR34, UR36, URZ ;  /* 0x0000002422187299 */ /* 0x000fe4000800063f */
[----:B------:R-:W-:Y:S01]  /*7c80*/  USHF.R.U64 UR34, UR25, UR36, UR18 ;  /* 0x0000002419227299 */ /* 0x000fe20008001212 */
[----:B------:R-:W-:Y:S01]  /*7c90*/  ULDC UR27, c[0x0][0x144] ;  /* 0x00005100001b7ab9 */ /* 0x000fe20000000800 */
[----:B------:R-:W-:Y:S01]  /*7ca0*/  ULDC UR15, c[0x0][0x600] ;  /* 0x00018000000f7ab9 */ /* 0x000fe20000000800 */
[----:B------:R-:W-:-:S02]  /*7cb0*/  UIADD3 UR35, -UR28, URZ, URZ ;  /* 0x0000003f1c237290 */ /* 0x000fc4000fffe13f */
[----:B------:R-:W-:Y:S02]  /*7cc0*/  USHF.R.U32.HI UR29, URZ, UR36, UR18 ;  /* 0x000000243f1d7299 */ /* 0x000fe40008011612 */
[----:B------:R-:W-:Y:S02]  /*7cd0*/  UIADD3 UR17, UR15, -0x1, URZ ;  /* 0xffffffff0f117890 */ /* 0x000fe4000fffe03f */
        /* <DEDUP_REMOVED lines=16> */
.L_x_167:
[----:B------:R-:W-:Y:S01]  /*7de0*/  USHF.R.U64 UR4, UR28, UR38, UR29 ;  /* 0x000000261c047299 */ /* 0x000fe2000800121d */
[----:B------:R-:W-:Y:S01]  /*7df0*/  IMAD.MOV.U32 R10, RZ, RZ, 0x1 ;  /* 0x00000001ff0a7424 */ /* 0x000fe200078e00ff */
[----:B------:R-:W-:Y:S01]  /*7e00*/  ULOP3.LUT UR25, UR25, UR37, URZ, 0xc0, !UPT ;  /* 0x0000002519197292 */ /* 0x000fe2000f8ec03f */
[----:B------:R-:W-:Y:S01]  /*7e10*/  IMAD.U32 R0, RZ, RZ, UR6 ;  /* 0x00000006ff007e24 */ /* 0x000fe2000f8e00ff */
[----:B------:R-:W-:Y:S02]  /*7e20*/  UIADD3 UR5, -UR4, URZ, URZ ;  /* 0x0000003f04057290 */ /* 0x000fe4000fffe13f */
[----:B------:R-:W-:Y:S02]  /*7e30*/  @UP2 UIMAD UR36, UR40, UR35, UR33 ;  /* 0x00000023282422a4 */ /* 0x000fe4000f8e0221 */
        /* <DEDUP_REMOVED lines=10> */
.L_x_165:
[----:B------:R-:W-:Y:S01]  /*7ee0*/  UIADD3 UR9, UR31, UR9, URZ ;  /* 0x000000091f097290 */ /* 0x000fe2000fffe03f */
[----:B------:R-:W-:Y:S02]  /*7ef0*/  LOP3.LUT P0, RZ, R10, 0xff, RZ, 0xc0, !PT ;  /* 0x000000ff0aff7812 */ /* 0x000fe4000780c0ff */
[----:B------:R-:W-:Y:S01]  /*7f00*/  LOP3.LUT R144, R144, 0x1, RZ, 0x3c, !PT ;  /* 0x0000000190907812 */ /* 0x000fe200078e3cff */
[----:B------:R-:W-:Y:S02]  /*7f10*/  USHF.R.U32.HI UR4, URZ, 0x2, UR9 ;  /* 0x000000023f047899 */ /* 0x000fe40008011609 */
[----:B------:R-:W-:Y:S02]  /*7f20*/  UISETP.GT.U32.AND UP0, UPT, UR9, 0x3, UPT ;  /* 0x000000030900788c */ /* 0x000fe4000bf04070 */
[----:B------:R-:W-:Y:S02]  /*7f30*/  ULOP3.LUT UR4, UR4, 0x1, URZ, 0xc0, !UPT ;  /* 0x0000000104047892 */ /* 0x000fe4000f8ec03f */
[----:B------:R-:W-:-:S02]  /*7f40*/  UISETP.LT.U32.AND UP0, UPT, UR31, 0x4, UP0 ;  /* 0x000000041f00788c */ /* 0x000fc40008701070 */
[----:B------:R-:W-:Y:S02]  /*7f50*/  UISETP.NE.U32.AND UP1, UPT, UR4, 0x1, UPT ;  /* 0x000000010400788c */ /* 0x000fe4000bf25070 */
[----:B------:R-:W-:Y:S02]  /*7f60*/  USEL UR5, URZ, 0x1, !UP0 ;  /* 0x000000013f057887 */ /* 0x000fe4000c000000 */
[----:B------:R-:W-:Y:S02]  /*7f70*/  UISETP.GT.U32.AND UP1, UPT, UR31, 0x3, !UP1 ;  /* 0x000000031f00788c */ /* 0x000fe4000cf24070 */
[----:B------:R-:W-:Y:S02]  /*7f80*/  ULOP3.LUT UR9, UR9, 0x3, URZ, 0xc0, !UPT ;  /* 0x0000000309097892 */ /* 0x000fe4000f8ec03f */
[----:B------:R-:W-:-:S04]  /*7f90*/  USEL UR4, URZ, 0x1, !UP1 ;  /* 0x000000013f047887 */ /* 0x000fc8000c800000 */
[----:B------:R-:W-:Y:S01]  /*7fa0*/  ULOP3.LUT UR11, UR4, UR11, UR5, 0x96, !UPT ;  /* 0x0000000b040b7292 */ /* 0x000fe2000f8e9605 */
[----:B------:R-:W-:Y:S11]  /*7fb0*/  @P0 BRA `(.L_x_168) ;  /* 0xffffff9400480947 */ /* 0x000ff6000383ffff */
[----:B------:R-:W-:Y:S05]  /*7fc0*/  EXIT ;  /* 0x000000000000794d */ /* 0x000fea0003800000 */
.L_x_12:
[----:B------:R-:W-:-:S08]  /*7fd0*/  ISETP.NE.AND P0, PT, RZ, UR8, PT ;  /* 0x00000008ff007c0c */ /* 0x000fd0000bf05270 */
[----:B-1---5:R-:W0:-:S00]  /*7fe0*/  USETMAXREG.DEALLOC.CTAPOOL 0x28 ;  /* 0x00000028000079c8 */ /* 0x022e0000080e0500 */
[----:B------:R-:W-:Y:S05]  /*7ff0*/  @P0 EXIT ;  /* 0x000000000000094d */ /* 0x000fea0003800000 */
[----:B0-----:R-:W-:Y:S01]  /*8000*/  LOP3.LUT P0, RZ, R9, 0xff, RZ, 0xc0, !PT ;  /* 0x000000ff09ff7812 */ /* 0x001fe2000780c0ff */
[----:B------:R-:W-:Y:S02]  /*8010*/  IMAD.MOV.U32 R10, RZ, RZ, 0x1 ;  /* 0x00000001ff0a7424 */ /* 0x000fe400078e00ff */
[----:B------:R-:W-:-:S10]  /*8020*/  IMAD.MOV.U32 R11, RZ, RZ, RZ ;  /* 0x000000ffff0b7224 */ /* 0x000fd400078e00ff */
[----:B------:R-:W-:Y:S05]  /*8030*/  @!P0 BRA `(.L_x_169) ;  /* 0x0000000c00108947 */ /* 0x000fea0003800000 */
[----:B------:R-:W-:Y:S01]  /*8040*/  LOP3.LUT P0, RZ, R8, 0x1f, RZ, 0xc0, !PT ;  /* 0x0000001f08ff7812 */ /* 0x000fe2000780c0ff */
[----:B------:R-:W-:Y:S01]  /*8050*/  ULDC UR5, c[0x0][0x658] ;  /* 0x0001960000057ab9 */ /* 0x000fe20000000800 */
[----:B------:R-:W-:Y:S01]  /*8060*/  UMOV UR6, 0xffffffff ;  /* 0xffffffff00067882 */ /* 0x000fe20000000000 */
[----:B------:R-:W-:Y:S01]  /*8070*/  BSSY B0, `(.L_x_169) ;  /* 0x00000c0000007945 */ /* 0x000fe20003800000 */
[----:B------:R-:W-:Y:S01]  /*8080*/  USHF.L.U32 UR6, UR6, UR5, URZ ;  /* 0x0000000506067299 */ /* 0x000fe2000800063f */
[C---:B------:R-:W-:Y:S01]  /*8090*/  ISETP.NE.AND P3, PT, R12.reuse, RZ, PT ;  /* 0x000000ff0c00720c */ /* 0x040fe20003f65270 */
[----:B------:R-:W-:Y:S01]  /*80a0*/  IMAD.MOV.U32 R10, RZ, RZ, 0x1 ;  /* 0x00000001ff0a7424 */ /* 0x000fe200078e00ff */
[----:B------:R-:W-:Y:S01]  /*80b0*/  ISETP.NE.OR P0, PT, R12, RZ, !P0 ;  /* 0x000000ff0c00720c */ /* 0x000fe20004705670 */
[----:B------:R-:W-:Y:S01]  /*80c0*/  IMAD.MOV.U32 R12, RZ, RZ, 0x1 ;  /* 0x00000001ff0c7424 */ /* 0x000fe200078e00ff */
[----:B------:R-:W-:Y:S01]  /*80d0*/  ULDC UR4, c[0x0][0x600] ;  /* 0x0001800000047ab9 */ /* 0x000fe20000000800 */
[----:B------:R-:W-:Y:S01]  /*80e0*/  IMAD.MOV.U32 R11, RZ, RZ, RZ ;  /* 0x000000ffff0b7224 */ /* 0x000fe200078e00ff */
[----:B------:R-:W-:Y:S01]  /*80f0*/  UMOV UR8, 0x1 ;  /* 0x0000000100087882 */ /* 0x000fe20000000000 */
[----:B------:R-:W-:-:S02]  /*8100*/  UIADD3 UR27, UR14, 0x1, URZ ;  /* 0x000000010e1b7890 */ /* 0x000fc4000fffe03f */
[----:B------:R-:W-:Y:S02]  /*8110*/  ULOP3.LUT UR26, UR13, 0x2, URZ, 0xfc, !UPT ;  /* 0x000000020d1a7892 */ /* 0x000fe4000f8efc3f */
[----:B------:R-:W-:Y:S02]  /*8120*/  UIADD3 UR4, UR4, -0x1, URZ ;  /* 0xffffffff04047890 */ /* 0x000fe4000fffe03f */
[----:B------:R-:W-:Y:S02]  /*8130*/  USHF.L.U32 UR5, UR8, UR5, URZ ;  /* 0x0000000508057299 */ /* 0x000fe4000800063f */
[----:B------:R-:W-:Y:S01]  /*8140*/  ULOP3.LUT UR6, URZ, UR6, URZ, 0x33, !UPT ;  /* 0x000000063f067292 */ /* 0x000fe2000f8e333f */
[----:B------:R-:W-:-:S11]  /*8150*/  ULDC.64 UR24, c[0x0][0x198] ;  /* 0x0000660000187ab9 */ /* 0x000fd60000000a00 */
.L_x_181:
[----:B------:R-:W-:-:S03]  /*8160*/  UMOV UR8, 0xffffffff ;  /* 0xffffffff00087882 */ /* 0x000fc60000000000 */
[----:B------:R-:W-:Y:S05]  /*8170*/  BRA.DIV UR8, `(.L_x_170) ;  /* 0x0000000e08dc7947 */ /* 0x000fea000b800000 */
[----:B------:R-:W-:-:S13]  /*8180*/  ELECT P1, URZ, PT ;  /* 0x00000000003f782f */ /* 0x000fda0003820000 */
.L_x_194:
[----:B------:R-:W0:Y:S01]  /*8190*/  LDC R6, c[0x0][0x28c] ;  /* 0x0000a300ff067b82 */ /* 0x000e220000000800 */
[----:B------:R-:W-:Y:S01]  /*81a0*/  BSSY B1, `(.L_x_171) ;  /* 0x0000038000017945 */ /* 0x000fe20003800000 */
[----:B0-----:R-:W-:-:S13]  /*81b0*/  ISETP.LT.OR P1, PT, R6, 0x1, !P1 ;  /* 0x000000010600780c */ /* 0x001fda0004f21670 */
[----:B------:R-:W-:Y:S05]  /*81c0*/  @P1 BRA `(.L_x_172) ;  /* 0x0000000000d41947 */ /* 0x000fea0003800000 */
[----:B------:R-:W-:Y:S02]  /*81d0*/  IMAD.SHL.U32 R8, R4, 0x80, RZ ;  /* 0x0000008004087824 */ /* 0x000fe400078e00ff */
[----:B------:R-:W-:Y:S02]  /*81e0*/  IMAD.SHL.U32 R9, R5, 0x40, RZ ;  /* 0x0000004005097824 */ /* 0x000fe400078e00ff */
[----:B------:R-:W-:Y:S02]  /*81f0*/  IMAD.MOV.U32 R15, RZ, RZ, RZ ;  /* 0x000000ffff0f7224 */ /* 0x000fe400078e00ff */
[----:B------:R-:W-:Y:S02]  /*8200*/  IMAD.U32 R16, RZ, RZ, UR27 ;  /* 0x0000001bff107e24 */ /* 0x000fe4000f8e00ff */
[----:B------:R-:W-:Y:S02]  /*8210*/  IMAD.MOV.U32 R4, RZ, RZ, R10 ;  /* 0x000000ffff047224 */ /* 0x000fe400078e000a */
[----:B------:R-:W-:-:S07]  /*8220*/  IMAD.MOV.U32 R5, RZ, RZ, R11 ;  /* 0x000000ffff057224 */ /* 0x000fce00078e000b */
.L_x_176:
[----:B------:R-:W0:Y:S01]  /*8230*/  S2R R7, SR_CgaCtaId ;  /* 0x0000000000077919 */ /* 0x000e220000008800 */
[----:B------:R-:W-:-:S04]  /*8240*/  MOV R6, 0x400 ;  /* 0x0000040000067802 */ /* 0x000fc80000000f00 */
[----:B0-----:R-:W-:Y:S02]  /*8250*/  LEA R14, R7, R6, 0x18 ;  /* 0x00000006070e7211 */ /* 0x001fe400078ec0ff */
[----:B------:R-:W-:Y:S01]  /*8260*/  SHF.L.U32 R6, R4, 0x1f, RZ ;  /* 0x0000001f04067819 */ /* 0x000fe200000006ff */
[----:B------:R-:W0:Y:S02]  /*8270*/  @!P3 LDC R7, c[0x0][0x500] ;  /* 0x00014000ff07bb82 */ /* 0x000e240000000800 */
[----:B------:R-:W-:-:S04]  /*8280*/  IMAD R13, R5, 0x8, R14 ;  /* 0x00000008050d7824 */ /* 0x000fc800078e020e */
[----:B------:R-:W1:Y:S02]  /*8290*/  SYNCS.PHASECHK.TRANS64.TRYWAIT P1, [R13+URZ+0x20], R6 ;  /* 0x000020060d0075a7 */ /* 0x000e64000802017f */
[----:B-1----:R-:W-:Y:S05]  /*82a0*/  @!P1 BRA `(.L_x_173) ;  /* 0x0000000c00b09947 */ /* 0x002fea0003800000 */
.L_x_195:
[----:B------:R-:W-:Y:S01]  /*82b0*/  UPRMT UR8, UR26, 0x9910, URZ ;  /* 0x000099101a087896 */ /* 0x000fe2000800003f */
[----:B0-----:R0:W-:Y:S03]  /*82c0*/  @!P3 SYNCS.ARRIVE.TRANS64 RZ, [R13+URZ], R7 ;  /* 0x000000070dffb9a7 */ /* 0x0011e6000800003f */
[----:B------:R-:W-:-:S06]  /*82d0*/  UISETP.NE.AND UP0, UPT, UR8, 0x2, UPT ;  /* 0x000000020800788c */ /* 0x000fcc000bf05270 */
[----:B------:R-:W-:-:S13]  /*82e0*/  PLOP3.LUT P1, PT, PT, PT, UP0, 0x80, 0x0 ;  /* 0x000000000000781c */ /* 0x000fda0003f2f008 */
[----:B0-----:R-:W-:Y:S05]  /*82f0*/  @P1 BRA `(.L_x_174) ;  /* 0x0000000000041947 */ /* 0x001fea0003800000 */
[----:B------:R-:W-:Y:S01]  /*8300*/  BPT.TRAP 0x1 ;  /* 0x000000040000795c */ /* 0x000fe20000300000 */
.L_x_174:
[----:B------:R-:W-:Y:S05]  /*8310*/  @P0 BRA `(.L_x_175) ;  /* 0x0000000000040947 */ /* 0x000fea0003800000 */
[----:B------:R-:W-:Y:S01]  /*8320*/  BPT.TRAP 0x1 ;  /* 0x000000040000795c */ /* 0x000fe20000300000 */
.L_x_175:
[--C-:B-1----:R-:W-:Y:S01]  /*8330*/  IMAD R6, R5, 0x800, R14.reuse ;  /* 0x0000080005067824 */ /* 0x102fe200078e020e */
[----:B------:R-:W-:Y:S01]  /*8340*/  R2UR UR22, R9 ;  /* 0x00000000091672ca */ /* 0x000fe200000e0000 */
[----:B------:R-:W-:Y:S01]  /*8350*/  IMAD R14, R5, 0x1000, R14 ;  /* 0x00001000050e7824 */ /* 0x000fe200078e020e */
[----:B------:R-:W-:Y:S01]  /*8360*/  R2UR UR9, R13 ;  /* 0x000000000d0972ca */ /* 0x000fe200000e0000 */
[----:B------:R-:W-:Y:S01]  /*8370*/  VIADD R16, R16, 0xffffffff ;  /* 0xffffffff10107836 */ /* 0x000fe20000000000 */
[----:B------:R-:W-:Y:S01]  /*8380*/  R2UR UR8, R6 ;  /* 0x00000000060872ca */ /* 0x000fe200000e0000 */
[----:B------:R-:W-:Y:S01]  /*8390*/  UIADD3 UR16, UP0, UR24, 0xf0, URZ ;  /* 0x000000f018107890 */ /* 0x000fe2000ff1e03f */
[----:B------:R-:W-:Y:S01]  /*83a0*/  R2UR UR11, R14 ;  /* 0x000000000e0b72ca */ /* 0x000fe200000e0000 */
[----:B------:R-:W-:Y:S01]  /*83b0*/  UIADD3 UR28, UP1, UR24, 0x1f0, URZ ;  /* 0x000001f0181c7890 */ /* 0x000fe2000ff3e03f */
[----:B------:R-:W-:Y:S01]  /*83c0*/  R2UR UR10, R15 ;  /* 0x000000000f0a72ca */ /* 0x000fe200000e0000 */
[----:B------:R-:W-:Y:S01]  /*83d0*/  UIADD3.X UR17, URZ, UR25, URZ, UP0, !UPT ;  /* 0x000000193f117290 */ /* 0x000fe200087fe43f */
[----:B------:R-:W-:Y:S01]  /*83e0*/  R2UR UR12, R0 ;  /* 0x00000000000c72ca */ /* 0x000fe200000e0000 */
[----:B------:R-:W-:Y:S01]  /*83f0*/  VIADD R5, R5, 0x1 ;  /* 0x0000000105057836 */ /* 0x000fe20000000000 */
[----:B------:R-:W-:Y:S01]  /*8400*/  R2UR UR23, R8 ;  /* 0x00000000081772ca */ /* 0x000fe200000e0000 */
[----:B------:R-:W-:Y:S01]  /*8410*/  UIADD3.X UR29, URZ, UR25, URZ, UP1, !UPT ;  /* 0x000000193f1d7290 */ /* 0x000fe20008ffe43f */
[----:B------:R-:W-:Y:S01]  /*8420*/  ISETP.GT.AND P2, PT, R16, 0x1, PT ;  /* 0x000000011000780c */ /* 0x000fe20003f44270 */
[----:B------:R-:W-:Y:S01]  /*8430*/  UMOV UR18, 0x0 ;  /* 0x0000000000127882 */ /* 0x000fe20000000000 */
[----:B------:R-:W-:Y:S01]  /*8440*/  UMOV UR19, 0x10000000 ;  /* 0x1000000000137882 */ /* 0x000fe20000000000 */
[----:B------:R-:W-:Y:S01]  /*8450*/  UIADD3 UR8, UR8, 0x180, URZ ;  /* 0x0000018008087890 */ /* 0x000fe2000fffe03f */
[----:B------:R-:W-:Y:S01]  /*8460*/  ISETP.NE.AND P1, PT, R5, 0x4, PT ;  /* 0x000000040500780c */ /* 0x000fe20003f25270 */
[----:B------:R-:W-:Y:S01]  /*8470*/  UIADD3 UR15, UR11, 0x2180, URZ ;  /* 0x000021800b0f7890 */ /* 0x000fe2000fffe03f */
[----:B------:R-:W-:-:S02]  /*8480*/  VIADD R15, R15, 0x20 ;  /* 0x000000200f0f7836 */ /* 0x000fc40000000000 */
[----:B------:R-:W-:Y:S01]  /*8490*/  UMOV UR11, UR22 ;  /* 0x00000016000b7c82 */ /* 0x000fe20008000000 */
[----:B------:R-:W-:Y:S02]  /*84a0*/  SEL R7, RZ, 0x1, P1 ;  /* 0x00000001ff077807 */ /* 0x000fe40000800000 */
[----:B------:R-:W-:Y:S01]  /*84b0*/  SEL R5, R5, RZ, P1 ;  /* 0x000000ff05057207 */ /* 0x000fe20000800000 */
[----:B------:R0:W-:Y:S01]  /*84c0*/  UTMALDG.3D [UR8], [UR16], desc[UR18] ;  /* 0x00001208100075b4 */ /* 0x0001e20008011000 */
[----:B------:R-:W-:Y:S01]  /*84d0*/  LOP3.LUT R4, R4, R7, RZ, 0x3c, !PT ;  /* 0x0000000704047212 */ /* 0x000fe200078e3cff */
[----:B0-----:R-:W-:Y:S01]  /*84e0*/  UMOV UR8, UR15 ;  /* 0x0000000f00087c82 */ /* 0x001fe20008000000 */
[----:B------:R-:W-:Y:S02]  /*84f0*/  UMOV UR11, UR23 ;  /* 0x00000017000b7c82 */ /* 0x000fe40008000000 */
[----:B------:R0:W-:Y:S02]  /*8500*/  UTMALDG.3D [UR8], [UR28], desc[UR18] ;  /* 0x000012081c0075b4 */ /* 0x0001e40008011000 */
[----:B0-----:R-:W-:Y:S05]  /*8510*/  @P2 BRA `(.L_x_176) ;  /* 0xfffffffc00442947 */ /* 0x001fea000383ffff */
.L_x_172:
[----:B------:R-:W-:Y:S05]  /*8520*/  BSYNC B1 ;  /* 0x0000000000017941 */ /* 0x000fea0003800000 */
.L_x_171:
[----:B------:R-:W-:Y:S01]  /*8530*/  LOP3.LUT P4, RZ, R12, 0xff, RZ, 0xc0, !PT ;  /* 0x000000ff0cff7812 */ /* 0x000fe2000788c0ff */
[----:B------:R-:W-:Y:S01]  /*8540*/  VIADD R11, R11, UR14 ;  /* 0x0000000e0b0b7c36 */ /* 0x000fe20008000000 */
[----:B------:R-:W-:Y:S01]  /*8550*/  ULDC.64 UR8, c[0x0][0x650] ;  /* 0x0001940000087ab9 */ /* 0x000fe20000000a00 */
[----:B------:R-:W-:Y:S01]  /*8560*/  BSSY B1, `(.L_x_177) ;  /* 0x000006e000017945 */ /* 0x000fe20003800000 */
[----:B------:R-:W-:Y:S02]  /*8570*/  PRMT R6, RZ, 0x7610, R6 ;  /* 0x00007610ff067816 */ /* 0x000fe40000000006 */
[----:B------:R-:W-:Y:S02]  /*8580*/  SHF.R.U32.HI R0, RZ, 0x2, R11 ;  /* 0x00000002ff007819 */ /* 0x000fe4000001160b */
[----:B------:R-:W-:Y:S02]  /*8590*/  ISETP.GT.U32.AND P1, PT, R11, 0x3, PT ;  /* 0x000000030b00780c */ /* 0x000fe40003f24070 */
[----:B------:R-:W-:-:S02]  /*85a0*/  LOP3.LUT R0, R0, 0x1, RZ, 0xc0, !PT ;  /* 0x0000000100007812 */ /* 0x000fc400078ec0ff */
[----:B------:R-:W-:Y:S01]  /*85b0*/  LOP3.LUT R11, R11, 0x3, RZ, 0xc0, !PT ;  /* 0x000000030b0b7812 */ /* 0x000fe200078ec0ff */
[----:B------:R-:W0:Y:S01]  /*85c0*/  @P4 S2R R5, SR_CgaCtaId ;  /* 0x0000000000054919 */ /* 0x000e220000008800 */
[----:B------:R-:W-:Y:S02]  /*85d0*/  @P4 MOV R4, 0x400 ;  /* 0x0000040000044802 */ /* 0x000fe40000000f00 */
[----:B------:R-:W-:Y:S02]  /*85e0*/  ISETP.NE.U32.AND P2, PT, R0, 0x1, PT ;  /* 0x000000010000780c */ /* 0x000fe40003f45070 */
[----:B------:R-:W-:Y:S02]  /*85f0*/  PRMT R12, RZ, 0x7610, R12 ;  /* 0x00007610ff0c7816 */ /* 0x000fe4000000000c */
[----:B0-----:R-:W-:Y:S01]  /*8600*/  @P4 LEA R4, R5, R4, 0x18 ;  /* 0x0000000405044211 */ /* 0x001fe200078ec0ff */
[----:B------:R-:W-:-:S03]  /*8610*/  IMAD.U32 R5, RZ, RZ, UR14 ;  /* 0x0000000eff057e24 */ /* 0x000fc6000f8e00ff */
[----:B------:R0:W-:Y:S01]  /*8620*/  @P4 SYNCS.ARRIVE.TRANS64.A1T0 RZ, [R4+URZ+0x78], RZ ;  /* 0x000078ff04ff49a7 */ /* 0x0001e2000810003f */
[----:B------:R-:W-:Y:S02]  /*8630*/  IADD3 R2, P4, R2, UR20, RZ ;  /* 0x0000001402027c10 */ /* 0x000fe4000ff9e0ff */
[----:B------:R-:W-:Y:S02]  /*8640*/  ISETP.LT.U32.AND P1, PT, R5, 0x4, P1 ;  /* 0x000000040500780c */ /* 0x000fe40000f21070 */
[----:B------:R-:W-:Y:S02]  /*8650*/  IADD3.X R3, R3, UR7, RZ, P4, !PT ;  /* 0x0000000703037c10 */ /* 0x000fe4000a7fe4ff */
[----:B------:R-:W-:Y:S01]  /*8660*/  ISETP.GE.U32.AND P4, PT, R2, UR8, PT ;  /* 0x0000000802007c0c */ /* 0x000fe2000bf86070 */
[----:B0-----:R-:W-:Y:S01]  /*8670*/  IMAD.MOV.U32 R4, RZ, RZ, -0x1 ;  /* 0xffffffffff047424 */ /* 0x001fe200078e00ff */
[----:B------:R-:W-:Y:S02]  /*8680*/  ISETP.GT.U32.AND P2, PT, R5, 0x3, !P2 ;  /* 0x000000030500780c */ /* 0x000fe40005744070 */
[----:B------:R-:W-:-:S02]  /*8690*/  SEL R5, RZ, 0x1, !P1 ;  /* 0x00000001ff057807 */ /* 0x000fc40004800000 */
[----:B------:R-:W-:Y:S02]  /*86a0*/  ISETP.GE.U32.AND.EX P1, PT, R3, UR9, PT, P4 ;  /* 0x0000000903007c0c */ /* 0x000fe4000bf26140 */
[----:B------:R-:W-:-:S04]  /*86b0*/  SEL R0, RZ, 0x1, !P2 ;  /* 0x00000001ff007807 */ /* 0x000fc80005000000 */
[----:B------:R-:W-:Y:S01]  /*86c0*/  LOP3.LUT R10, R0, R10, R5, 0x96, !PT ;  /* 0x0000000a000a7212 */ /* 0x000fe200078e9605 */
[----:B------:R-:W-:Y:S02]  /*86d0*/  IMAD.MOV.U32 R5, RZ, RZ, -0x1 ;  /* 0xffffffffff057424 */ /* 0x000fe400078e00ff */
[----:B------:R-:W-:-:S04]  /*86e0*/  IMAD.MOV.U32 R0, RZ, RZ, -0x1 ;  /* 0xffffffffff007424 */ /* 0x000fc800078e00ff */
[----:B------:R-:W-:Y:S05]  /*86f0*/  @P1 BRA `(.L_x_178) ;  /* 0x0000000400501947 */ /* 0x000fea0003800000 */
[----:B------:R-:W0:Y:S01]  /*8700*/  S2UR UR8, SR_CTAID.X ;  /* 0x00000000000879c3 */ /* 0x000e220000002500 */
[----:B------:R-:W-:Y:S01]  /*8710*/  ULDC.64 UR10, c[0x0][0x628] ;  /* 0x00018a00000a7ab9 */ /* 0x000fe20000000a00 */
[----:B------:R-:W-:Y:S01]  /*8720*/  ULDC UR9, c[0x0][0x150] ;  /* 0x0000540000097ab9 */ /* 0x000fe20000000800 */
[----:B------:R-:W-:Y:S01]  /*8730*/  ISETP.NE.U32.AND P1, PT, RZ, UR10, PT ;  /* 0x0000000aff007c0c */ /* 0x000fe2000bf25070 */
[----:B------:R-:W-:Y:S01]  /*8740*/  ULDC UR12, c[0x0][0x630] ;  /* 0x00018c00000c7ab9 */ /* 0x000fe20000000800 */
[----:B------:R-:W-:Y:S01]  /*8750*/  ULDC UR16, c[0x0][0x154] ;  /* 0x0000550000107ab9 */ /* 0x000fe20000000800 */
[----:B------:R-:W-:Y:S01]  /*8760*/  IMAD.MOV.U32 R4, RZ, RZ, R2 ;  /* 0x000000ffff047224 */ /* 0x000fe200078e0002 */
[----:B------:R-:W-:Y:S01]  /*8770*/  ISETP.NE.AND.EX P1, PT, RZ, UR11, PT, P1 ;  /* 0x0000000bff007c0c */ /* 0x000fe2000bf25310 */
[----:B------:R-:W1:Y:S01]  /*8780*/  S2UR UR15, SR_CTAID.Y ;  /* 0x00000000000f79c3 */ /* 0x000e620000002600 */
[----:B------:R-:W-:Y:S01]  /*8790*/  IMAD.MOV.U32 R5, RZ, RZ, R3 ;  /* 0x000000ffff057224 */ /* 0x000fe200078e0003 */
[----:B0-----:R-:W-:-:S05]  /*87a0*/  I2FP.F32.U32 R0, UR8 ;  /* 0x0000000800007c45 */ /* 0x001fca0008201000 */
[----:B------:R-:W-:-:S05]  /*87b0*/  FMUL R14, R0, UR9 ;  /* 0x00000009000e7c20 */ /* 0x000fca0008400000 */
[----:B------:R-:W-:Y:S05]  /*87c0*/  @!P1 BRA `(.L_x_179) ;  /* 0x0000000000289947 */ /* 0x000fea0003800000 */
[----:B------:R-:W-:Y:S02]  /*87d0*/  ULDC UR9, c[0x0][0x634] ;  /* 0x00018d0000097ab9 */ /* 0x000fe40000000800 */
[----:B------:R-:W-:-:S05]  /*87e0*/  IADD3 R9, P1, R2, UR9, RZ ;  /* 0x0000000902097c10 */ /* 0x000fca000ff3e0ff */
[----:B------:R-:W-:-:S04]  /*87f0*/  IMAD.X R13, RZ, RZ, R3, P1 ;  /* 0x000000ffff0d7224 */ /* 0x000fc800008e0603 */
[----:B------:R-:W-:-:S04]  /*8800*/  IMAD.WIDE.U32 R6, R13, UR10, RZ ;  /* 0x0000000a0d067c25 */ /* 0x000fc8000f8e00ff */
[----:B------:R-:W-:-:S04]  /*8810*/  IMAD.WIDE.U32 R6, P1, R9, UR11, R6 ;  /* 0x0000000b09067c25 */ /* 0x000fc8000f820006 */
[----:B------:R-:W-:-:S04]  /*8820*/  IMAD.WIDE.U32 R8, R9, UR10, RZ ;  /* 0x0000000a09087c25 */ /* 0x000fc8000f8e00ff */
[----:B------:R-:W-:Y:S01]  /*8830*/  IMAD.X R5, RZ, RZ, RZ, P1 ;  /* 0x000000ffff057224 */ /* 0x000fe200008e06ff */
[----:B------:R-:W-:Y:S01]  /*8840*/  IADD3 RZ, P1, R9, R6, RZ ;  /* 0x0000000609ff7210 */ /* 0x000fe20007f3e0ff */
[----:B------:R-:W-:-:S04]  /*8850*/  IMAD.MOV.U32 R4, RZ, RZ, R7 ;  /* 0x000000ffff047224 */ /* 0x000fc800078e0007 */
[----:B------:R-:W-:-:S08]  /*8860*/  IMAD.WIDE.U32.X R4, R13, UR11, R4, P1 ;  /* 0x0000000b0d047c25 */ /* 0x000fd000088e0404 */
.L_x_179:
[--C-:B------:R-:W-:Y:S01]  /*8870*/  SHF.R.U64 R0, R4, UR12, R5.reuse ;  /* 0x0000000c04007c19 */ /* 0x100fe20008001205 */
[----:B------:R-:W0:Y:S01]  /*8880*/  F2I.U32.TRUNC.NTZ R14, R14 ;  /* 0x0000000e000e7305 */ /* 0x000e22000020f000 */
[----:B------:R-:W-:Y:S01]  /*8890*/  SHF.R.U32.HI R4, RZ, UR12, R5 ;  /* 0x0000000cff047c19 */ /* 0x000fe20008011605 */
[----:B------:R-:W-:Y:S01]  /*88a0*/  ULDC.64 UR10, c[0x0][0x620] ;  /* 0x00018800000a7ab9 */ /* 0x000fe20000000a00 */
[----:B------:R-:W-:Y:S01]  /*88b0*/  IADD3 R7, P1, RZ, -R0, RZ ;  /* 0x80000000ff077210 */ /* 0x000fe20007f3e0ff */
[----:B------:R-:W2:Y:S01]  /*88c0*/  LDC R16, c[0x0][0x610] ;  /* 0x00018400ff107b82 */ /* 0x000ea20000000800 */
[----:B-1----:R-:W-:Y:S01]  /*88d0*/  I2FP.F32.U32 R6, UR15 ;  /* 0x0000000f00067c45 */ /* 0x002fe20008201000 */
[----:B------:R-:W-:Y:S01]  /*88e0*/  ULDC UR12, c[0x0][0x658] ;  /* 0x00019600000c7ab9 */ /* 0x000fe20000000800 */
[----:B------:R-:W-:Y:S01]  /*88f0*/  ULDC UR18, c[0x0][0x648] ;  /* 0x0001920000127ab9 */ /* 0x000fe20000000800 */
[----:B------:R-:W-:Y:S02]  /*8900*/  IMAD.X R4, RZ, RZ, ~R4, P1 ;  /* 0x000000ffff047224 */ /* 0x000fe400008e0e04 */
[----:B------:R-:W-:Y:S01]  /*8910*/  FMUL R8, R6, UR16 ;  /* 0x0000001006087c20 */ /* 0x000fe20008400000 */
[----:B------:R-:W-:Y:S01]  /*8920*/  ULDC.64 UR16, c[0x0][0x640] ;  /* 0x0001900000107ab9 */ /* 0x000fe20000000a00 */
[----:B------:R-:W-:Y:S01]  /*8930*/  IMAD R6, R4, UR10, RZ ;  /* 0x0000000a04067c24 */ /* 0x000fe2000f8e02ff */
[----:B------:R-:W-:Y:S01]  /*8940*/  ISETP.NE.U32.AND P1, PT, RZ, UR16, PT ;  /* 0x00000010ff007c0c */ /* 0x000fe2000bf25070 */
[C---:B------:R-:W-:Y:S01]  /*8950*/  IMAD.WIDE.U32 R4, R7.reuse, UR10, R2 ;  /* 0x0000000a07047c25 */ /* 0x040fe2000f8e0002 */
[----:B0-----:R-:W-:Y:S01]  /*8960*/  R2UR UR9, R14 ;  /* 0x000000000e0972ca */ /* 0x001fe200000e0000 */
[----:B------:R-:W0:Y:S01]  /*8970*/  F2I.U32.TRUNC.NTZ R8, R8 ;  /* 0x0000000800087305 */ /* 0x000e22000020f000 */
[----:B------:R-:W-:Y:S01]  /*8980*/  ULDC UR10, c[0x0][0x618] ;  /* 0x00018600000a7ab9 */ /* 0x000fe20000000800 */
[----:B------:R-:W-:Y:S01]  /*8990*/  IMAD R7, R7, UR11, R6 ;  /* 0x0000000b07077c24 */ /* 0x000fe2000f8e0206 */
[----:B------:R-:W-:-:S03]  /*89a0*/  ISETP.NE.AND.EX P1, PT, RZ, UR17, PT, P1 ;  /* 0x00000011ff007c0c */ /* 0x000fc6000bf25310 */
[----:B------:R-:W-:-:S05]  /*89b0*/  IMAD.IADD R5, R5, 0x1, R7 ;  /* 0x0000000105057824 */ /* 0x000fca00078e0207 */
[--C-:B------:R-:W-:Y:S02]  /*89c0*/  SHF.R.U64 R14, R4, UR10, R5.reuse ;  /* 0x0000000a040e7c19 */ /* 0x100fe40008001205 */
[----:B------:R-:W-:Y:S01]  /*89d0*/  SHF.R.U32.HI R5, RZ, UR10, R5 ;  /* 0x0000000aff057c19 */ /* 0x000fe20008011605 */
[----:B------:R-:W-:Y:S01]  /*89e0*/  ULDC UR10, c[0x0][0x608] ;  /* 0x00018200000a7ab9 */ /* 0x000fe20000000800 */
[----:B0-----:R-:W-:Y:S02]  /*89f0*/  R2UR UR11, R8 ;  /* 0x00000000080b72ca */ /* 0x001fe400000e0000 */
[--C-:B------:R-:W-:Y:S02]  /*8a00*/  SHF.R.U64 R15, R14, UR10, R5.reuse ;  /* 0x0000000a0e0f7c19 */ /* 0x100fe40008001205 */
[----:B------:R-:W-:Y:S01]  /*8a10*/  SHF.R.U32.HI R4, RZ, UR10, R5 ;  /* 0x0000000aff047c19 */ /* 0x000fe20008011605 */
[----:B------:R-:W-:-:S03]  /*8a20*/  UIADD3 UR10, -UR9, URZ, URZ ;  /* 0x0000003f090a7290 */ /* 0x000fc6000fffe13f */
[--C-:B------:R-:W-:Y:S01]  /*8a30*/  SHF.R.U64 R17, R15, UR12, R4.reuse ;  /* 0x0000000c0f117c19 */ /* 0x100fe20008001204 */
[----:B------:R-:W-:Y:S01]  /*8a40*/  ULDC UR9, c[0x0][0x144] ;  /* 0x0000510000097ab9 */ /* 0x000fe20000000800 */
[----:B------:R-:W-:-:S03]  /*8a50*/  SHF.R.U32.HI R5, RZ, UR12, R4 ;  /* 0x0000000cff057c19 */ /* 0x000fc60008011604 */
[----:B------:R-:W-:Y:S01]  /*8a60*/  IMAD.MOV.U32 R4, RZ, RZ, R17 ;  /* 0x000000ffff047224 */ /* 0x000fe200078e0011 */
[----:B------:R-:W-:Y:S06]  /*8a70*/  @!P1 BRA `(.L_x_180) ;  /* 0x0000000000289947 */ /* 0x000fec0003800000 */
        /* <DEDUP_REMOVED lines=10> */
.L_x_180:
[----:B------:R-:W-:Y:S01]  /*8b20*/  UIADD3 UR11, -UR11, URZ, URZ ;  /* 0x0000003f0b0b7290 */ /* 0x000fe2000fffe13f */
[----:B------:R-:W-:Y:S01]  /*8b30*/  SHF.R.U64 R5, R4, UR18, R5 ;  /* 0x0000001204057c19 */ /* 0x000fe20008001205 */
[----:B------:R-:W-:Y:S01]  /*8b40*/  UIMAD UR8, UR9, UR10, UR8 ;  /* 0x0000000a090872a4 */ /* 0x000fe2000f8e0208 */
[----:B------:R-:W-:Y:S02]  /*8b50*/  LOP3.LUT R4, R15, UR6, RZ, 0xc0, !PT ;  /* 0x000000060f047c12 */ /* 0x000fe4000f8ec0ff */
[----:B------:R-:W-:Y:S01]  /*8b60*/  ULDC UR9, c[0x0][0x148] ;  /* 0x0000520000097ab9 */ /* 0x000fe20000000800 */
[----:B------:R-:W-:Y:S01]  /*8b70*/  IMAD.MOV R6, RZ, RZ, -R5 ;  /* 0x000000ffff067224 */ /* 0x000fe200078e0a05 */
[----:B------:R-:W-:Y:S01]  /*8b80*/  @UP2 UIMAD UR8, UR9, UR11, UR15 ;  /* 0x0000000b090822a4 */ /* 0x000fe2000f8e020f */
[----:B------:R-:W-:Y:S01]  /*8b90*/  IMAD R5, R5, UR5, R4 ;  /* 0x0000000505057c24 */ /* 0x000fe2000f8e0204 */
[----:B------:R-:W-:Y:S01]  /*8ba0*/  LOP3.LUT R7, R14, UR4, RZ, 0xc0, !PT ;  /* 0x000000040e077c12 */ /* 0x000fe2000f8ec0ff */
[----:B------:R-:W-:Y:S01]  /*8bb0*/  ULDC UR9, c[0x0][0x638] ;  /* 0x00018e0000097ab9 */ /* 0x000fe20000000800 */
[----:B------:R-:W-:Y:S01]  /*8bc0*/  PLOP3.LUT P1, PT, PT, PT, UP2, 0x80, 0x0 ;  /* 0x000000000000781c */ /* 0x000fe20003f2f028 */
[----:B------:R-:W-:-:S02]  /*8bd0*/  IMAD R4, R6, UR9, R17 ;  /* 0x0000000906047c24 */ /* 0x000fc4000f8e0211 */
[----:B--2---:R-:W-:Y:S01]  /*8be0*/  IMAD R5, R5, R16, UR8 ;  /* 0x0000000805057e24 */ /* 0x004fe2000f8e0210 */
[----:B------:R-:W-:Y:S01]  /*8bf0*/  ULDC UR8, c[0x0][0x600] ;  /* 0x0001800000087ab9 */ /* 0x000fe20000000800 */
[----:B------:R-:W-:Y:S02]  /*8c00*/  IMAD.MOV.U32 R6, RZ, RZ, 0x1 ;  /* 0x00000001ff067424 */ /* 0x000fe400078e00ff */
[----:B------:R-:W-:-:S05]  /*8c10*/  IMAD R8, R4, UR8, R7 ;  /* 0x0000000804087c24 */ /* 0x000fca000f8e0207 */
[----:B------:R-:W-:Y:S02]  /*8c20*/  SEL R4, R8, R5, !P1 ;  /* 0x0000000508047207 */ /* 0x000fe40004800000 */
[----:B------:R-:W-:-:S07]  /*8c30*/  SEL R5, R5, R8, !P1 ;  /* 0x0000000805057207 */ /* 0x000fce0004800000 */
.L_x_178:
[----:B------:R-:W-:Y:S05]  /*8c40*/  BSYNC B1 ;  /* 0x0000000000017941 */ /* 0x000fea0003800000 */
.L_x_177:
[----:B------:R-:W-:-:S13]  /*8c50*/  LOP3.LUT P1, RZ, R6, 0xff, RZ, 0xc0, !PT ;  /* 0x000000ff06ff7812 */ /* 0x000fda000782c0ff */
[----:B------:R-:W-:Y:S05]  /*8c60*/  @P1 BRA `(.L_x_181) ;  /* 0xfffffff4003c1947 */ /* 0x000fea000383ffff */
[----:B------:R-:W-:Y:S05]  /*8c70*/  BSYNC B0 ;  /* 0x0000000000007941 */ /* 0x000fea0003800000 */
.L_x_169:
[----:B------:R-:W-:-:S03]  /*8c80*/  UMOV UR8, 0xffffffff ;  /* 0xffffffff00087882 */ /* 0x000fc60000000000 */
[----:B------:R-:W-:Y:S05]  /*8c90*/  BRA.DIV UR8, `(.L_x_182) ;  /* 0x0000000608487947 */ /* 0x000fea000b800000 */
[----:B------:R-:W-:-:S13]  /*8ca0*/  ELECT P0, URZ, PT ;  /* 0x00000000003f782f */ /* 0x000fda0003800000 */
.L_x_198:
[----:B------:R-:W-:Y:S04]  /*8cb0*/  BSSY B0, `(.L_x_183) ;  /* 0x000002c000007945 */ /* 0x000fe80003800000 */
[----:B------:R-:W-:Y:S05]  /*8cc0*/  @!P0 BRA `(.L_x_184) ;  /* 0x0000000000a88947 */ /* 0x000fea0003800000 */
[----:B------:R-:W-:-:S04]  /*8cd0*/  ULOP3.LUT UR8, UR13, 0x2, URZ, 0xfc, !UPT ;  /* 0x000000020d087892 */ /* 0x000fc8000f8efc3f */
[----:B------:R-:W-:-:S06]  /*8ce0*/  UISETP.NE.AND UP0, UPT, UR8, 0x3, UPT ;  /* 0x000000030800788c */ /* 0x000fcc000bf05270 */
[----:B------:R-:W-:-:S13]  /*8cf0*/  PLOP3.LUT P0, PT, PT, PT, UP0, 0x80, 0x0 ;  /* 0x000000000000781c */ /* 0x000fda0003f0f008 */
[----:B------:R-:W-:Y:S05]  /*8d00*/  @!P0 BRA `(.L_x_185) ;  /* 0x0000000000048947 */ /* 0x000fea0003800000 */
[----:B------:R-:W-:Y:S01]  /*8d10*/  BPT.TRAP 0x1 ;  /* 0x000000040000795c */ /* 0x000fe20000300000 */
.L_x_185:
[----:B------:R-:W0:Y:S01]  /*8d20*/  S2R R3, SR_CgaCtaId ;  /* 0x0000000000037919 */ /* 0x000e220000008800 */
[----:B------:R-:W-:Y:S02]  /*8d30*/  MOV R0, 0x400 ;  /* 0x0000040000007802 */ /* 0x000fe40000000f00 */
[----:B------:R-:W-:Y:S02]  /*8d40*/  SHF.L.U32 R2, R10, 0x1f, RZ ;  /* 0x0000001f0a027819 */ /* 0x000fe400000006ff */
[----:B0-----:R-:W-:-:S05]  /*8d50*/  LEA R0, R3, R0, 0x18 ;  /* 0x0000000003007211 */ /* 0x001fca00078ec0ff */
[----:B------:R-:W-:-:S04]  /*8d60*/  VIADD R0, R0, 0x20 ;  /* 0x0000002000007836 */ /* 0x000fc80000000000 */
[C---:B------:R-:W-:Y:S02]  /*8d70*/  IMAD R5, R11.reuse, 0x8, R0 ;  /* 0x000000080b057824 */ /* 0x040fe400078e0200 */
[----:B------:R-:W-:Y:S02]  /*8d80*/  VIADD R11, R11, 0x1 ;  /* 0x000000010b0b7836 */ /* 0x000fe40000000000 */
[----:B------:R-:W0:Y:S03]  /*8d90*/  SYNCS.PHASECHK.TRANS64.TRYWAIT P0, [R5+URZ], R2 ;  /* 0x00000002050075a7 */ /* 0x000e26000800017f */
[----:B------:R-:W-:-:S04]  /*8da0*/  ISETP.NE.AND P1, PT, R11, 0x4, PT ;  /* 0x000000040b00780c */ /* 0x000fc80003f25270 */
[----:B------:R-:W-:Y:S02]  /*8db0*/  SEL R3, RZ, 0x1, P1 ;  /* 0x00000001ff037807 */ /* 0x000fe40000800000 */
[----:B------:R-:W-:Y:S02]  /*8dc0*/  SEL R11, R11, RZ, P1 ;  /* 0x000000ff0b0b7207 */ /* 0x000fe40000800000 */
[----:B------:R-:W-:-:S03]  /*8dd0*/  LOP3.LUT R10, R10, R3, RZ, 0x3c, !PT ;  /* 0x000000030a0a7212 */ /* 0x000fc600078e3cff */
[----:B------:R-:W-:Y:S01]  /*8de0*/  IMAD R7, R11, 0x8, R0 ;  /* 0x000000080b077824 */ /* 0x000fe200078e0200 */
[----:B------:R-:W-:Y:S01]  /*8df0*/  SHF.L.U32 R4, R10, 0x1f, RZ ;  /* 0x0000001f0a047819 */ /* 0x000fe200000006ff */
[----:B0-----:R-:W-:Y:S06]  /*8e00*/  @!P0 BRA `(.L_x_186) ;  /* 0x0000000400108947 */ /* 0x001fec0003800000 */
.L_x_199:
[----:B------:R-:W1:Y:S01]  /*8e10*/  SYNCS.PHASECHK.TRANS64.TRYWAIT P0, [R7+URZ], R4 ;  /* 0x00000004070075a7 */ /* 0x000e62000800017f */
[----:B0-----:R-:W-:-:S05]  /*8e20*/  VIADD R2, R11, 0x1 ;  /* 0x000000010b027836 */ /* 0x001fca0000000000 */
[----:B------:R-:W-:-:S04]  /*8e30*/  ISETP.NE.AND P1, PT, R2, 0x4, PT ;  /* 0x000000040200780c */ /* 0x000fc80003f25270 */
[----:B------:R-:W-:Y:S02]  /*8e40*/  SEL R3, RZ, 0x1, P1 ;  /* 0x00000001ff037807 */ /* 0x000fe40000800000 */
[----:B------:R-:W-:Y:S02]  /*8e50*/  SEL R9, R2, RZ, P1 ;  /* 0x000000ff02097207 */ /* 0x000fe40000800000 */
[----:B------:R-:W-:-:S03]  /*8e60*/  LOP3.LUT R11, R10, R3, RZ, 0x3c, !PT ;  /* 0x000000030a0b7212 */ /* 0x000fc600078e3cff */
[----:B------:R-:W-:Y:S01]  /*8e70*/  IMAD R6, R9, 0x8, R0 ;  /* 0x0000000809067824 */ /* 0x000fe200078e0200 */
[----:B------:R-:W-:Y:S01]  /*8e80*/  SHF.L.U32 R5, R11, 0x1f, RZ ;  /* 0x0000001f0b057819 */ /* 0x000fe200000006ff */
[----:B-1----:R-:W-:Y:S06]  /*8e90*/  @!P0 BRA `(.L_x_187) ;  /* 0x0000000400008947 */ /* 0x002fec0003800000 */
.L_x_200:
[----:B------:R-:W1:Y:S01]  /*8ea0*/  SYNCS.PHASECHK.TRANS64.TRYWAIT P0, [R6+URZ], R5 ;  /* 0x00000005060075a7 */ /* 0x000e62000800017f */
[----:B------:R-:W-:-:S05]  /*8eb0*/  VIADD R2, R9, 0x1 ;  /* 0x0000000109027836 */ /* 0x000fca0000000000 */
[----:B------:R-:W-:-:S04]  /*8ec0*/  ISETP.NE.AND P1, PT, R2, 0x4, PT ;  /* 0x000000040200780c */ /* 0x000fc80003f25270 */
[----:B0-----:R-:W-:Y:S02]  /*8ed0*/  SEL R4, RZ, 0x1, P1 ;  /* 0x00000001ff047807 */ /* 0x001fe40000800000 */
[----:B------:R-:W-:Y:S02]  /*8ee0*/  SEL R3, R2, RZ, P1 ;  /* 0x000000ff02037207 */ /* 0x000fe40000800000 */
[----:B------:R-:W-:Y:S01]  /*8ef0*/  LOP3.LUT R4, R11, R4, RZ, 0x3c, !PT ;  /* 0x000000040b047212 */ /* 0x000fe200078e3cff */
[----:B-1----:R-:W-:Y:S06]  /*8f00*/  @!P0 BRA `(.L_x_188) ;  /* 0x0000000000f88947 */ /* 0x002fec0003800000 */
.L_x_201:
[----:B------:R-:W-:Y:S01]  /*8f10*/  IMAD R3, R3, 0x8, R0 ;  /* 0x0000000803037824 */ /* 0x000fe200078e0200 */
[----:B------:R-:W-:-:S07]  /*8f20*/  SHF.L.U32 R0, R4, 0x1f, RZ ;  /* 0x0000001f04007819 */ /* 0x000fce00000006ff */
.L_x_189:
[----:B-1----:R1:W2:Y:S02]  /*8f30*/  SYNCS.PHASECHK.TRANS64.TRYWAIT P0, [R3+URZ], R0 ;  /* 0x00000000030075a7 */ /* 0x0022a4000800017f */
[----:B--2---:R-:W-:Y:S05]  /*8f40*/  @!P0 NANOSLEEP.SYNCS 0x989680 ;  /* 0x009896800000895d */ /* 0x004fea0003900000 */
[----:B------:R-:W2:Y:S02]  /*8f50*/  @!P0 SYNCS.PHASECHK.TRANS64 P0, [R3+URZ], R0 ;  /* 0x00000000030085a7 */ /* 0x000ea4000800007f */
[----:B--2---:R-:W-:Y:S05]  /*8f60*/  @!P0 BRA `(.L_x_189) ;  /* 0xfffffffc00f08947 */ /* 0x004fea000383ffff */
.L_x_184:
[----:B------:R-:W-:Y:S05]  /*8f70*/  BSYNC B0 ;  /* 0x0000000000007941 */ /* 0x000fea0003800000 */
.L_x_183:
[----:B------:R-:W-:Y:S05]  /*8f80*/  EXIT ;  /* 0x000000000000794d */ /* 0x000fea0003800000 */
.L_x_14:
[----:B0-----:R0:W2:Y:S02]  /*8f90*/  SYNCS.PHASECHK.TRANS64.TRYWAIT P0, [R13+URZ+-0x8], R10 ;  /* 0xfffff80a0d0075a7 */ /* 0x0010a4000800017f */
[----:B--2---:R-:W-:Y:S05]  /*8fa0*/  @!P0 NANOSLEEP.SYNCS 0x989680 ;  /* 0x009896800000895d */ /* 0x004fea0003900000 */
[----:B------:R-:W2:Y:S02]  /*8fb0*/  @!P0 SYNCS.PHASECHK.TRANS64 P0, [R13+URZ+-0x8], R10 ;  /* 0xfffff80a0d0085a7 */ /* 0x000ea4000800007f */
[----:B--2---:R-:W-:Y:S05]  /*8fc0*/  @!P0 BRA `(.L_x_14) ;  /* 0xfffffffc00f08947 */ /* 0x004fea000383ffff */
[----:B------:R-:W-:Y:S05]  /*8fd0*/  BRA `(.L_x_190) ;  /* 0xffffff84005c7947 */ /* 0x000fea000383ffff */
.L_x_19:
[----:B--2---:R-:W-:-:S04]  /*8fe0*/  IMAD.U32 R11, RZ, RZ, UR4 ;  /* 0x00000004ff0b7e24 */ /* 0x004fc8000f8e00ff */
[----:B------:R2:W3:Y:S03]  /*8ff0*/  SYNCS.PHASECHK.TRANS64.TRYWAIT P0, [R11+URZ], R10 ;  /* 0x0000000a0b0075a7 */ /* 0x0004e6000800017f */
[----:B---3--:R-:W-:Y:S05]  /*9000*/  @!P0 NANOSLEEP.SYNCS 0x989680 ;  /* 0x009896800000895d */ /* 0x008fea0003900000 */
[----:B------:R-:W3:Y:S02]  /*9010*/  @!P0 SYNCS.PHASECHK.TRANS64 P0, [R11+URZ], R10 ;  /* 0x0000000a0b0085a7 */ /* 0x000ee4000800007f */
[----:B---3--:R-:W-:Y:S05]  /*9020*/  @!P0 BRA `(.L_x_19) ;  /* 0xfffffffc00ec8947 */ /* 0x008fea000383ffff */
[----:B------:R-:W-:Y:S05]  /*9030*/  BRA `(.L_x_18) ;  /* 0xffffff8800887947 */ /* 0x000fea000383ffff */
.L_x_25:
[----:B--2---:R-:W-:-:S04]  /*9040*/  IMAD.U32 R146, RZ, RZ, UR16 ;  /* 0x00000010ff927e24 */ /* 0x004fc8000f8e00ff */
[----:B------:R2:W3:Y:S03]  /*9050*/  SYNCS.PHASECHK.TRANS64.TRYWAIT P0, [R146+URZ], R11 ;  /* 0x0000000b920075a7 */ /* 0x0004e6000800017f */
[----:B---3--:R-:W-:Y:S05]  /*9060*/  @!P0 NANOSLEEP.SYNCS 0x989680 ;  /* 0x009896800000895d */ /* 0x008fea0003900000 */
[----:B------:R-:W3:Y:S02]  /*9070*/  @!P0 SYNCS.PHASECHK.TRANS64 P0, [R146+URZ], R11 ;  /* 0x0000000b920085a7 */ /* 0x000ee4000800007f */
[----:B---3--:R-:W-:Y:S05]  /*9080*/  @!P0 BRA `(.L_x_25) ;  /* 0xfffffffc00ec8947 */ /* 0x008fea000383ffff */
[----:B------:R-:W-:Y:S05]  /*9090*/  BRA `(.L_x_24) ;  /* 0xffffff9000ac7947 */ /* 0x000fea000383ffff */
.L_x_33:
[----:B---3--:R3:W4:Y:S02]  /*90a0*/  SYNCS.PHASECHK.TRANS64.TRYWAIT P0, [R13+URZ+0x8], R10 ;  /* 0x0000080a0d0075a7 */ /* 0x008724000800017f */
[----:B----4-:R-:W-:Y:S05]  /*90b0*/  @!P0 NANOSLEEP.SYNCS 0x989680 ;  /* 0x009896800000895d */ /* 0x010fea0003900000 */
[----:B------:R-:W4:Y:S02]  /*90c0*/  @!P0 SYNCS.PHASECHK.TRANS64 P0, [R13+URZ+0x8], R10 ;  /* 0x0000080a0d0085a7 */ /* 0x000f24000800007f */
[----:B----4-:R-:W-:Y:S05]  /*90d0*/  @!P0 BRA `(.L_x_33) ;  /* 0xfffffffc00f08947 */ /* 0x010fea000383ffff */
[----:B------:R-:W-:Y:S05]  /*90e0*/  BRA `(.L_x_191) ;  /* 0xffffff9c00c87947 */ /* 0x000fea000383ffff */
.L_x_170:
[----:B------:R-:W-:Y:S01]  /*90f0*/  BSSY B1, `(.L_x_192) ;  /* 0x0000006000017945 */ /* 0x000fe20003800000 */
[----:B------:R-:W-:-:S07]  /*9100*/  IMAD.MOV.U32 R6, RZ, RZ, -0x1 ;  /* 0xffffffffff067424 */ /* 0x000fce00078e00ff */
[----:B------:R-:W-:Y:S05]  /*9110*/  WARPSYNC.COLLECTIVE R6, `(.L_x_193) ;  /* 0x00000000060c7348 */ /* 0x000fea0003c00000 */
[----:B------:R-:W-:Y:S02]  /*9120*/  ELECT P1, UR62, PT ;  /* 0x00000000003e782f */ /* 0x000fe40003820000 */
[----:B------:R-:W-:Y:S01]  /*9130*/  MOV R6, UR62 ;  /* 0x0000003e00067c02 */ /* 0x000fe20008000f00 */
[----:B------:R-:W-:Y:S10]  /*9140*/  ENDCOLLECTIVE ;  /* 0x000000000000791b */ /* 0x000ff40003800000 */
.L_x_193:
[----:B------:R-:W-:Y:S05]  /*9150*/  BSYNC B1 ;  /* 0x0000000000017941 */ /* 0x000fea0003800000 */
.L_x_192:
[----:B------:R-:W-:Y:S05]  /*9160*/  BRA `(.L_x_194) ;  /* 0xfffffff000087947 */ /* 0x000fea000383ffff */
.L_x_173:
[----:B-1----:R1:W2:Y:S02]  /*9170*/  SYNCS.PHASECHK.TRANS64.TRYWAIT P1, [R13+URZ+0x20], R6 ;  /* 0x000020060d0075a7 */ /* 0x0022a4000802017f */
[----:B--2---:R-:W-:Y:S05]  /*9180*/  @!P1 NANOSLEEP.SYNCS 0x989680 ;  /* 0x009896800000995d */ /* 0x004fea0003900000 */
[----:B------:R-:W2:Y:S02]  /*9190*/  @!P1 SYNCS.PHASECHK.TRANS64 P1, [R13+URZ+0x20], R6 ;  /* 0x000020060d0095a7 */ /* 0x000ea4000802007f */
[----:B--2---:R-:W-:Y:S05]  /*91a0*/  @!P1 BRA `(.L_x_173) ;  /* 0xfffffffc00f09947 */ /* 0x004fea000383ffff */
[----:B------:R-:W-:Y:S05]  /*91b0*/  BRA `(.L_x_195) ;  /* 0xfffffff0003c7947 */ /* 0x000fea000383ffff */
.L_x_182:
[----:B------:R-:W-:Y:S01]  /*91c0*/  BSSY B0, `(.L_x_196) ;  /* 0x0000006000007945 */ /* 0x000fe20003800000 */
[----:B------:R-:W-:-:S07]  /*91d0*/  IMAD.MOV.U32 R6, RZ, RZ, -0x1 ;  /* 0xffffffffff067424 */ /* 0x000fce00078e00ff */
[----:B------:R-:W-:Y:S05]  /*91e0*/  WARPSYNC.COLLECTIVE R6, `(.L_x_197) ;  /* 0x00000000060c7348 */ /* 0x000fea0003c00000 */
[----:B------:R-:W-:Y:S02]  /*91f0*/  ELECT P1, UR62, PT ;  /* 0x00000000003e782f */ /* 0x000fe40003820000 */
[----:B------:R-:W-:Y:S01]  /*9200*/  MOV R6, UR62 ;  /* 0x0000003e00067c02 */ /* 0x000fe20008000f00 */
[----:B------:R-:W-:Y:S10]  /*9210*/  ENDCOLLECTIVE ;  /* 0x000000000000791b */ /* 0x000ff40003800000 */
.L_x_197:
[----:B------:R-:W-:Y:S05]  /*9220*/  BSYNC B0 ;  /* 0x0000000000007941 */ /* 0x000fea0003800000 */
.L_x_196:
[----:B------:R-:W-:Y:S01]  /*9230*/  PLOP3.LUT P0, PT, P1, PT, PT, 0x80, 0x0 ;  /* 0x000000000000781c */ /* 0x000fe20000f0f070 */
[----:B------:R-:W-:-:S12]  /*9240*/  BRA `(.L_x_198) ;  /* 0xfffffff800987947 */ /* 0x000fd8000383ffff */
.L_x_186:
[----:B0-----:R0:W1:Y:S02]  /*9250*/  SYNCS.PHASECHK.TRANS64.TRYWAIT P0, [R5+URZ], R2 ;  /* 0x00000002050075a7 */ /* 0x001064000800017f */
[----:B-1----:R-:W-:Y:S05]  /*9260*/  @!P0 NANOSLEEP.SYNCS 0x989680 ;  /* 0x009896800000895d */ /* 0x002fea0003900000 */
[----:B------:R-:W1:Y:S02]  /*9270*/  @!P0 SYNCS.PHASECHK.TRANS64 P0, [R5+URZ], R2 ;  /* 0x00000002050085a7 */ /* 0x000e64000800007f */
[----:B-1----:R-:W-:Y:S05]  /*9280*/  @!P0 BRA `(.L_x_186) ;  /* 0xfffffffc00f08947 */ /* 0x002fea000383ffff */
[----:B------:R-:W-:Y:S05]  /*9290*/  BRA `(.L_x_199) ;  /* 0xfffffff800dc7947 */ /* 0x000fea000383ffff */
.L_x_187:
[----:B0-----:R0:W1:Y:S02]  /*92a0*/  SYNCS.PHASECHK.TRANS64.TRYWAIT P0, [R7+URZ], R4 ;  /* 0x00000004070075a7 */ /* 0x001064000800017f */
[----:B-1----:R-:W-:Y:S05]  /*92b0*/  @!P0 NANOSLEEP.SYNCS 0x989680 ;  /* 0x009896800000895d */ /* 0x002fea0003900000 */
[----:B------:R-:W1:Y:S02]  /*92c0*/  @!P0 SYNCS.PHASECHK.TRANS64 P0, [R7+URZ], R4 ;  /* 0x00000004070085a7 */ /* 0x000e64000800007f */
[----:B-1----:R-:W-:Y:S05]  /*92d0*/  @!P0 BRA `(.L_x_187) ;  /* 0xfffffffc00f08947 */ /* 0x002fea000383ffff */
[----:B------:R-:W-:Y:S05]  /*92e0*/  BRA `(.L_x_200) ;  /* 0xfffffff800ec7947 */ /* 0x000fea000383ffff */
.L_x_188:
[----:B0-----:R0:W1:Y:S02]  /*92f0*/  SYNCS.PHASECHK.TRANS64.TRYWAIT P0, [R6+URZ], R5 ;  /* 0x00000005060075a7 */ /* 0x001064000800017f */
[----:B-1----:R-:W-:Y:S05]  /*9300*/  @!P0 NANOSLEEP.SYNCS 0x989680 ;  /* 0x009896800000895d */ /* 0x002fea0003900000 */
[----:B------:R-:W1:Y:S02]  /*9310*/  @!P0 SYNCS.PHASECHK.TRANS64 P0, [R6+URZ], R5 ;  /* 0x00000005060085a7 */ /* 0x000e64000800007f */
[----:B-1----:R-:W-:Y:S05]  /*9320*/  @!P0 BRA `(.L_x_188) ;  /* 0xfffffffc00f08947 */ /* 0x002fea000383ffff */
[----:B------:R-:W-:Y:S05]  /*9330*/  BRA `(.L_x_201) ;  /* 0xfffffff800f47947 */ /* 0x000fea000383ffff */
.L_x_202:
[----:B------:R-:W-:-:S00]  /*9340*/  BRA `(.L_x_202) ;  /* 0xfffffffc00fc7947 */ /* 0x000fc0000383ffff */
[----:B------:R-:W-:-:S00]  /*9350*/  NOP ;  /* 0x0000000000007918 */ /* 0x000fc00000000000 */
        /* <DEDUP_REMOVED lines=10> */
.L_x_203:


//--------------------- .nv.shared._ZN7cutlass13device_kernelINS_4gemm6kernel13GemmUniversalIN4cute5tupleIJiiiiEEENS1_10collective13CollectiveMmaINS1_37MainloopSm90TmaGmmaWarpSpecializedFP8ILi4ENS5_IJNS4_1CILi1EEESB_SB_EEENS1_32KernelTmaWarpSpecializedPingpongEEENS5_IJNSA_ILi64EEENSA_ILi128EEENSA_ILi32EEEEEENS_12float_e4m3_tENS5_IJlSB_lEEESJ_SK_NS4_8TiledMMAINS4_8MMA_AtomIJNS4_4SM904GMMA31MMA_64x128x32_F32E4M3E4M3_SS_TNILNSO_7ScaleInE1ELSQ_1EEEEEENS4_6LayoutISC_NS5_IJNSA_ILi0EEESU_SU_EEEEENS5_IJNS4_10UnderscoreESX_SX_EEEEENS4_13SM90_TMA_LOADENS4_14ComposedLayoutINS4_7SwizzleILi1ELi4ELi3EEENS4_18smem_ptr_flag_bitsILi8EEENST_INS5_IJNSA_ILi8EEESH_EEENS5_IJSH_SB_EEEEEEEvNS4_8identityES10_S1A_vS1B_EENS_8epilogue10collective6detail29Sm90TmaWarpSpecializedAdapterINS1E_15DefaultEpilogueISJ_SK_SK_NS1D_6thread17LinearCombinationISJ_Li1EffLNS1I_9ScaleType4KindE0ELNS_15FloatRoundStyleE2ESJ_EENS1_15EpilogueDefaultEEEEEvvEEEEvNT_6ParamsE --------------------------
	.section	.nv.shared._ZN7cutlass13device_kernelINS_4gemm6kernel13GemmUniversalIN4cute5tupleIJiiiiEEENS1_10collective13CollectiveMmaINS1_37MainloopSm90TmaGmmaWarpSpecializedFP8ILi4ENS5_IJNS4_1CILi1EEESB_SB_EEENS1_32KernelTmaWarpSpecializedPingpongEEENS5_IJNSA_ILi64EEENSA_ILi128EEENSA_ILi32EEEEEENS_12float_e4m3_tENS5_IJlSB_lEEESJ_SK_NS4_8TiledMMAINS4_8MMA_AtomIJNS4_4SM904GMMA31MMA_64x128x32_F32E4M3E4M3_SS_TNILNSO_7ScaleInE1ELSQ_1EEEEEENS4_6LayoutISC_NS5_IJNSA_ILi0EEESU_SU_EEEEENS5_IJNS4_10UnderscoreESX_SX_EEEEENS4_13SM90_TMA_LOADENS4_14ComposedLayoutINS4_7SwizzleILi1ELi4ELi3EEENS4_18smem_ptr_flag_bitsILi8EEENST_INS5_IJNSA_ILi8EEESH_EEENS5_IJSH_SB_EEEEEEEvNS4_8identityES10_S1A_vS1B_EENS_8epilogue10collective6detail29Sm90TmaWarpSpecializedAdapterINS1E_15DefaultEpilogueISJ_SK_SK_NS1D_6thread17LinearCombinationISJ_Li1EffLNS1I_9ScaleType4KindE0ELNS_15FloatRoundStyleE2ESJ_EENS1_15EpilogueDefaultEEEEEvvEEEEvNT_6ParamsE,"aw",@nobits
	.sectionflags	@""
	.align	16
	.zero		1024


//--------------------- .nv.shared.reserved.0     --------------------------
	.section	.nv.shared.reserved.0,"aw",@nobits
	.weak		__nv_reservedSMEM_offset_0_alias
	.size		__nv_reservedSMEM_offset_0_alias, 0, 0
	.other		__nv_reservedSMEM_offset_0_alias,@"STO_CUDA_RESERVED_SHARED STV_DEFAULT"
__nv_reservedSMEM_offset_0_alias:
	.zero		0


//--------------------- .nv.global                --------------------------
	.section	.nv.global,"aw",@nobits
.nv.global:
	.type		_ZN39_INTERNAL_47420472_4_k_cu_271adc6f_28794cute1_E,@object
	.size		_ZN39_INTERNAL_47420472_4_k_cu_271adc6f_28794cute1_E,(_ZN39_INTERNAL_47420472_4_k_cu_271adc6f_28794cuda3std3__45__cpo6cbeginE - _ZN39_INTERNAL_47420472_4_k_cu_271adc6f_28794cute1_E)
_ZN39_INTERNAL_47420472_4_k_cu_271adc6f_28794cute1_E:
	.zero		1
	.type		_ZN39_INTERNAL_47420472_4_k_cu_271adc6f_28794cuda3std3__45__cpo6cbeginE,@object
	.size		_ZN39_INTERNAL_47420472_4_k_cu_271adc6f_28794cuda3std3__45__cpo6cbeginE,(_ZN39_INTERNAL_47420472_4_k_cu_271adc6f_28794cuda3std3__48in_placeE - _ZN39_INTERNAL_47420472_4_k_cu_271adc6f_28794cuda3std3__45__cpo6cbeginE)
_ZN39_INTERNAL_47420472_4_k_cu_271adc6f_28794cuda3std3__45__cpo6cbeginE:
	.zero		1
	.type		_ZN39_INTERNAL_47420472_4_k_cu_271adc6f_28794cuda3std3__48in_placeE,@object
	.size		_ZN39_INTERNAL_47420472_4_k_cu_271adc6f_28794cuda3std3__48in_placeE,(_ZN39_INTERNAL_47420472_4_k_cu_271adc6f_28794cuda3std6ranges3__45__cpo9iter_moveE - _ZN39_INTERNAL_47420472_4_k_cu_271adc6f_28794cuda3std3__48in_placeE)
_ZN39_INTERNAL_47420472_4_k_cu_271adc6f_28794cuda3std3__48in_placeE:
	.zero		1
	.type		_ZN39_INTERNAL_47420472_4_k_cu_271adc6f_28794cuda3std6ranges3__45__cpo9iter_moveE,@object
	.size		_ZN39_INTERNAL_47420472_4_k_cu_271adc6f_28794cuda3std6ranges3__45__cpo9iter_moveE,(_ZN39_INTERNAL_47420472_4_k_cu_271adc6f_28794cuda3std3__45__cpo5beginE - _ZN39_INTERNAL_47420472_4_k_cu_271adc6f_28794cuda3std6ranges3__45__cpo9iter_moveE)
_ZN39_INTERNAL_47420472_4_k_cu_271adc6f_28794cuda3std6ranges3__45__cpo9iter_moveE:
	.zero		1
	.type		_ZN39_INTERNAL_47420472_4_k_cu_271adc6f_28794cuda3std3__45__cpo5beginE,@object
	.size		_ZN39_INTERNAL_47420472_4_k_cu_271adc6f_28794cuda3std3__45__cpo5beginE,(_ZN39_INTERNAL_47420472_4_k_cu_271adc6f_28794cuda3std3__441_GLOBAL__N__47420472_4_k_cu_271adc6f_28796ignoreE - _ZN39_INTERNAL_47420472_4_k_cu_271adc6f_28794cuda3std3__45__cpo5beginE)
_ZN39_INTERNAL_47420472_4_k_cu_271adc6f_28794cuda3std3__45__cpo5beginE:
	.zero		1
	.type		_ZN39_INTERNAL_47420472_4_k_cu_271adc6f_28794cuda3std3__441_GLOBAL__N__47420472_4_k_cu_271adc6f_28796ignoreE,@object
	.size		_ZN39_INTERNAL_47420472_4_k_cu_271adc6f_28794cuda3std3__441_GLOBAL__N__47420472_4_k_cu_271adc6f_28796ignoreE,(_ZN39_INTERNAL_47420472_4_k_cu_271adc6f_28794cute7productE - _ZN39_INTERNAL_47420472_4_k_cu_271adc6f_28794cuda3std3__441_GLOBAL__N__47420472_4_k_cu_271adc6f_28796ignoreE)
_ZN39_INTERNAL_47420472_4_k_cu_271adc6f_28794cuda3std3__441_GLOBAL__N__47420472_4_k_cu_271adc6f_28796ignoreE:
	.zero		1
	.type		_ZN39_INTERNAL_47420472_4_k_cu_271adc6f_28794cute7productE,@object
	.size		_ZN39_INTERNAL_47420472_4_k_cu_271adc6f_28794cute7productE,(_ZN39_INTERNAL_47420472_4_k_cu_271adc6f_28794cuda3std3__45__cpo3endE - _ZN39_INTERNAL_47420472_4_k_cu_271adc6f_28794cute7productE)
_ZN39_INTERNAL_47420472_4_k_cu_271adc6f_28794cute7productE:
	.zero		1
	.type		_ZN39_INTERNAL_47420472_4_k_cu_271adc6f_28794cuda3std3__45__cpo3endE,@object
	.size		_ZN39_INTERNAL_47420472_4_k_cu_271adc6f_28794cuda3std3__45__cpo3endE,(_ZN39_INTERNAL_47420472_4_k_cu_271adc6f_28794cuda3std3__419piecewise_constructE - _ZN39_INTERNAL_47420472_4_k_cu_271adc6f_28794cuda3std3__45__cpo3endE)
_ZN39_INTERNAL_47420472_4_k_cu_271adc6f_28794cuda3std3__45__cpo3endE:
	.zero		1
	.type		_ZN39_INTERNAL_47420472_4_k_cu_271adc6f_28794cuda3std3__419piecewise_constructE,@object
	.size		_ZN39_INTERNAL_47420472_4_k_cu_271adc6f_28794cuda3std3__419piecewise_constructE,(_ZN39_INTERNAL_47420472_4_k_cu_271adc6f_28794cuda3std3__45__cpo4cendE - _ZN39_INTERNAL_47420472_4_k_cu_271adc6f_28794cuda3std3__419piecewise_constructE)
_ZN39_INTERNAL_47420472_4_k_cu_271adc6f_28794cuda3std3__419piecewise_constructE:
	.zero		1
	.type		_ZN39_INTERNAL_47420472_4_k_cu_271adc6f_28794cuda3std3__45__cpo4cendE,@object
	.size		_ZN39_INTERNAL_47420472_4_k_cu_271adc6f_28794cuda3std3__45__cpo4cendE,(_ZN39_INTERNAL_47420472_4_k_cu_271adc6f_28794cuda3std6ranges3__45__cpo4swapE - _ZN39_INTERNAL_47420472_4_k_cu_271adc6f_28794cuda3std3__45__cpo4cendE)
_ZN39_INTERNAL_47420472_4_k_cu_271adc6f_28794cuda3std3__45__cpo4cendE:
	.zero		1
	.type		_ZN39_INTERNAL_47420472_4_k_cu_271adc6f_28794cuda3std6ranges3__45__cpo4swapE,@object
	.size		_ZN39_INTERNAL_47420472_4_k_cu_271adc6f_28794cuda3std6ranges3__45__cpo4swapE,(.L_7 - _ZN39_INTERNAL_47420472_4_k_cu_271adc6f_28794cuda3std6ranges3__45__cpo4swapE)
_ZN39_INTERNAL_47420472_4_k_cu_271adc6f_28794cuda3std6ranges3__45__cpo4swapE:
	.zero		1
.L_7:


//--------------------- .nv.constant0._ZN7cutlass13device_kernelINS_4gemm6kernel13GemmUniversalIN4cute5tupleIJiiiiEEENS1_10collective13CollectiveMmaINS1_37MainloopSm90TmaGmmaWarpSpecializedFP8ILi4ENS5_IJNS4_1CILi1EEESB_SB_EEENS1_32KernelTmaWarpSpecializedPingpongEEENS5_IJNSA_ILi64EEENSA_ILi128EEENSA_ILi32EEEEEENS_12float_e4m3_tENS5_IJlSB_lEEESJ_SK_NS4_8TiledMMAINS4_8MMA_AtomIJNS4_4SM904GMMA31MMA_64x128x32_F32E4M3E4M3_SS_TNILNSO_7ScaleInE1ELSQ_1EEEEEENS4_6LayoutISC_NS5_IJNSA_ILi0EEESU_SU_EEEEENS5_IJNS4_10UnderscoreESX_SX_EEEEENS4_13SM90_TMA_LOADENS4_14ComposedLayoutINS4_7SwizzleILi1ELi4ELi3EEENS4_18smem_ptr_flag_bitsILi8EEENST_INS5_IJNSA_ILi8EEESH_EEENS5_IJSH_SB_EEEEEEEvNS4_8identityES10_S1A_vS1B_EENS_8epilogue10collective6detail29Sm90TmaWarpSpecializedAdapterINS1E_15DefaultEpilogueISJ_SK_SK_NS1D_6thread17LinearCombinationISJ_Li1EffLNS1I_9ScaleType4KindE0ELNS_15FloatRoundStyleE2ESJ_EENS1_15EpilogueDefaultEEEEEvvEEEEvNT_6ParamsE --------------------------
	.section	.nv.constant0._ZN7cutlass13device_kernelINS_4gemm6kernel13GemmUniversalIN4cute5tupleIJiiiiEEENS1_10collective13CollectiveMmaINS1_37MainloopSm90TmaGmmaWarpSpecializedFP8ILi4ENS5_IJNS4_1CILi1EEESB_SB_EEENS1_32KernelTmaWarpSpecializedPingpongEEENS5_IJNSA_ILi64EEENSA_ILi128EEENSA_ILi32EEEEEENS_12float_e4m3_tENS5_IJlSB_lEEESJ_SK_NS4_8TiledMMAINS4_8MMA_AtomIJNS4_4SM904GMMA31MMA_64x128x32_F32E4M3E4M3_SS_TNILNSO_7ScaleInE1ELSQ_1EEEEEENS4_6LayoutISC_NS5_IJNSA_ILi0EEESU_SU_EEEEENS5_IJNS4_10UnderscoreESX_SX_EEEEENS4_13SM90_TMA_LOADENS4_14ComposedLayoutINS4_7SwizzleILi1ELi4ELi3EEENS4_18smem_ptr_flag_bitsILi8EEENST_INS5_IJNSA_ILi8EEESH_EEENS5_IJSH_SB_EEEEEEEvNS4_8identityES10_S1A_vS1B_EENS_8epilogue10collective6detail29Sm90TmaWarpSpecializedAdapterINS1E_15DefaultEpilogueISJ_SK_SK_NS1D_6thread17LinearCombinationISJ_Li1EffLNS1I_9ScaleType4KindE0ELNS_15FloatRoundStyleE2ESJ_EENS1_15EpilogueDefaultEEEEEvvEEEEvNT_6ParamsE,"a",@progbits
	.sectionflags	@""
	.align	4
.nv.constant0._ZN7cutlass13device_kernelINS_4gemm6kernel13GemmUniversalIN4cute5tupleIJiiiiEEENS1_10collective13CollectiveMmaINS1_37MainloopSm90TmaGmmaWarpSpecializedFP8ILi4ENS5_IJNS4_1CILi1EEESB_SB_EEENS1_32KernelTmaWarpSpecializedPingpongEEENS5_IJNSA_ILi64EEENSA_ILi128EEENSA_ILi32EEEEEENS_12float_e4m3_tENS5_IJlSB_lEEESJ_SK_NS4_8TiledMMAINS4_8MMA_AtomIJNS4_4SM904GMMA31MMA_64x128x32_F32E4M3E4M3_SS_TNILNSO_7ScaleInE1ELSQ_1EEEEEENS4_6LayoutISC_NS5_IJNSA_ILi0EEESU_SU_EEEEENS5_IJNS4_10UnderscoreESX_SX_EEEEENS4_13SM90_TMA_LOADENS4_14ComposedLayoutINS4_7SwizzleILi1ELi4ELi3EEENS4_18smem_ptr_flag_bitsILi8EEENST_INS5_IJNSA_ILi8EEESH_EEENS5_IJSH_SB_EEEEEEEvNS4_8identityES10_S1A_vS1B_EENS_8epilogue10collective6detail29Sm90TmaWarpSpecializedAdapterINS1E_15DefaultEpilogueISJ_SK_SK_NS1D_6thread17LinearCombinationISJ_Li1EffLNS1I_9ScaleType4KindE0ELNS_15FloatRoundStyleE2ESJ_EENS1_15EpilogueDefaultEEEEEvvEEEEvNT_6ParamsE:
	.zero		1664


//--------------------- SYMBOLS --------------------------

	.type		.nv.reservedSmem.offset0,@object
	.size		.nv.reservedSmem.offset0,0x4
